	.target	sm_100a

	.elftype	@"ET_EXEC"


//--------------------- .note.nv.tkinfo           --------------------------
	.section	.note.nv.tkinfo,"",@"SHT_NOTE"
	.sectionflags	@"SHF_NOTE_NV_TKINFO"
	.tkinfo
        /*0018*/ 	.word	0x00000002
        /*0030*/ 	.string	""
        /*0030*/ 	.string	"ptxas"
        /*0030*/ 	.string	"Cuda compilation tools, release 13.0, V13.0.88"
        /*0030*/ 	.string	"Build cuda_13.0.r13.0/compiler.36424714_0"
        /*0030*/ 	.string	"-arch sm_100a -m 64 "



//--------------------- .note.nv.cuinfo           --------------------------
	.section	.note.nv.cuinfo,"",@"SHT_NOTE"
	.sectionflags	@"SHF_NOTE_NV_CUINFO"
        /*0018*/ 	.short	0x0002
        /*001a*/ 	.short	0x0064
        /*001c*/ 	.short	0x0082
	.zero		2


//--------------------- .nv.info                  --------------------------
	.section	.nv.info,"",@"SHT_CUDA_INFO"
	.align	4


	//----- nvinfo : EIATTR_REGCOUNT
	.align		4
        /*0000*/ 	.byte	0x04, 0x2f
        /*0002*/ 	.short	(.L_19 - .L_18)
	.align		4
.L_18:
        /*0004*/ 	.word	index@(_ZN7cutlass13device_kernelINS_4gemm6kernel13GemmUniversalIN4cute5tupleIJiiiiEEENS1_10collective13CollectiveMmaINS1_35MainloopSm100TmaUmmaWarpSpecializedILi4ELi2ELi4ENS5_IJNS4_1CILi2EEENSA_ILi1EEESC_EEEEENS5_IJNSA_ILi128EEENSA_ILi64EEENSA_ILi32EEEEEEaNS5_IJlSC_lEEEaSJ_NS4_8TiledMMAINS4_8MMA_AtomIJNS4_21SM100_MMA_S8_2x1SM_SSIaaiLi128ELi64ELNS4_4UMMA5MajorE0ELSO_0ELNSN_8SaturateE0EEEEEENS4_6LayoutINS5_IJSC_SC_SC_EEENS5_IJNSA_ILi0EEESU_SU_EEEEENS5_IJNS4_10UnderscoreESX_SX_EEEEENS4_18SM100_TMA_2SM_LOADENS4_14ComposedLayoutINS4_7SwizzleILi1ELi4ELi3EEENS4_18smem_ptr_flag_bitsILi8EEENSS_INS5_IJNSA_ILi8EEESH_EEENS5_IJSH_SC_EEEEEEEvNS4_8identityES10_S1A_vS1B_EENS_8epilogue10collective18CollectiveEpilogueINS1D_23Sm100TmaWarpSpecializedILi1ELi1ELi32ELb0ELb0EEEJNS5_IJSG_SG_SH_EEENS5_IJNSS_ISG_SC_EES1J_EEEaSJ_aSJ_NS1D_6fusion15FusionCallbacksIS1H_NS1L_17LinearCombinationIaiaiLNS_15FloatRoundStyleE2EEES1I_S1K_JEEENS4_5SM1004TMEM4LOAD26SM100_TMEM_LOAD_32dp32b32xENS4_13SM90_TMA_LOADENS11_INS12_ILi2ELi4ELi3EEES15_NSS_INS5_IJS16_SG_EEENS5_IJSG_SC_EEEEEEENS4_39AutoVectorizingCopyWithAssumedAlignmentILi128EEENS4_14SM90_TMA_STOREES20_S22_S22_EEEvvEEEEvNT_6ParamsE)
        /*0008*/ 	.word	0x0000007b


	//----- nvinfo : EIATTR_FRAME_SIZE
	.align		4
.L_19:
        /*000c*/ 	.byte	0x04, 0x11
        /*000e*/ 	.short	(.L_21 - .L_20)
	.align		4
.L_20:
        /*0010*/ 	.word	index@($__internal_2_$__cuda_sm10x_tcgen05_guardrail_trap_unallocated_columns_being_dealloced)
        /*0014*/ 	.word	0x00000000


	//----- nvinfo : EIATTR_FRAME_SIZE
	.align		4
.L_21:
        /*0018*/ 	.byte	0x04, 0x11
        /*001a*/ 	.short	(.L_23 - .L_22)
	.align		4
.L_22:
        /*001c*/ 	.word	index@($__internal_1_$__cuda_sm10x_tcgen05_guardrail_trap_phase_invalid_during_alloc)
        /*0020*/ 	.word	0x00000000


	//----- nvinfo : EIATTR_FRAME_SIZE
	.align		4
.L_23:
        /*0024*/ 	.byte	0x04, 0x11
        /*0026*/ 	.short	(.L_25 - .L_24)
	.align		4
.L_24:
        /*0028*/ 	.word	index@($__internal_0_$__cuda_sm10x_tcgen05_guardrail_trap_col_being_dealloced_not_returned_by_alloc)
        /*002c*/ 	.word	0x00000000


	//----- nvinfo : EIATTR_FRAME_SIZE
	.align		4
.L_25:
        /*0030*/ 	.byte	0x04, 0x11
        /*0032*/ 	.short	(.L_27 - .L_26)
	.align		4
.L_26:
        /*0034*/ 	.word	index@(_ZN7cutlass13device_kernelINS_4gemm6kernel13GemmUniversalIN4cute5tupleIJiiiiEEENS1_10collective13CollectiveMmaINS1_35MainloopSm100TmaUmmaWarpSpecializedILi4ELi2ELi4ENS5_IJNS4_1CILi2EEENSA_ILi1EEESC_EEEEENS5_IJNSA_ILi128EEENSA_ILi64EEENSA_ILi32EEEEEEaNS5_IJlSC_lEEEaSJ_NS4_8TiledMMAINS4_8MMA_AtomIJNS4_21SM100_MMA_S8_2x1SM_SSIaaiLi128ELi64ELNS4_4UMMA5MajorE0ELSO_0ELNSN_8SaturateE0EEEEEENS4_6LayoutINS5_IJSC_SC_SC_EEENS5_IJNSA_ILi0EEESU_SU_EEEEENS5_IJNS4_10UnderscoreESX_SX_EEEEENS4_18SM100_TMA_2SM_LOADENS4_14ComposedLayoutINS4_7SwizzleILi1ELi4ELi3EEENS4_18smem_ptr_flag_bitsILi8EEENSS_INS5_IJNSA_ILi8EEESH_EEENS5_IJSH_SC_EEEEEEEvNS4_8identityES10_S1A_vS1B_EENS_8epilogue10collective18CollectiveEpilogueINS1D_23Sm100TmaWarpSpecializedILi1ELi1ELi32ELb0ELb0EEEJNS5_IJSG_SG_SH_EEENS5_IJNSS_ISG_SC_EES1J_EEEaSJ_aSJ_NS1D_6fusion15FusionCallbacksIS1H_NS1L_17LinearCombinationIaiaiLNS_15FloatRoundStyleE2EEES1I_S1K_JEEENS4_5SM1004TMEM4LOAD26SM100_TMEM_LOAD_32dp32b32xENS4_13SM90_TMA_LOADENS11_INS12_ILi2ELi4ELi3EEES15_NSS_INS5_IJS16_SG_EEENS5_IJSG_SC_EEEEEEENS4_39AutoVectorizingCopyWithAssumedAlignmentILi128EEENS4_14SM90_TMA_STOREES20_S22_S22_EEEvvEEEEvNT_6ParamsE)
        /*0038*/ 	.word	0x00000000


	//----- nvinfo : EIATTR_MIN_STACK_SIZE
	.align		4
.L_27:
        /*003c*/ 	.byte	0x04, 0x12
        /*003e*/ 	.short	(.L_29 - .L_28)
	.align		4
.L_28:
        /*0040*/ 	.word	index@(_ZN7cutlass13device_kernelINS_4gemm6kernel13GemmUniversalIN4cute5tupleIJiiiiEEENS1_10collective13CollectiveMmaINS1_35MainloopSm100TmaUmmaWarpSpecializedILi4ELi2ELi4ENS5_IJNS4_1CILi2EEENSA_ILi1EEESC_EEEEENS5_IJNSA_ILi128EEENSA_ILi64EEENSA_ILi32EEEEEEaNS5_IJlSC_lEEEaSJ_NS4_8TiledMMAINS4_8MMA_AtomIJNS4_21SM100_MMA_S8_2x1SM_SSIaaiLi128ELi64ELNS4_4UMMA5MajorE0ELSO_0ELNSN_8SaturateE0EEEEEENS4_6LayoutINS5_IJSC_SC_SC_EEENS5_IJNSA_ILi0EEESU_SU_EEEEENS5_IJNS4_10UnderscoreESX_SX_EEEEENS4_18SM100_TMA_2SM_LOADENS4_14ComposedLayoutINS4_7SwizzleILi1ELi4ELi3EEENS4_18smem_ptr_flag_bitsILi8EEENSS_INS5_IJNSA_ILi8EEESH_EEENS5_IJSH_SC_EEEEEEEvNS4_8identityES10_S1A_vS1B_EENS_8epilogue10collective18CollectiveEpilogueINS1D_23Sm100TmaWarpSpecializedILi1ELi1ELi32ELb0ELb0EEEJNS5_IJSG_SG_SH_EEENS5_IJNSS_ISG_SC_EES1J_EEEaSJ_aSJ_NS1D_6fusion15FusionCallbacksIS1H_NS1L_17LinearCombinationIaiaiLNS_15FloatRoundStyleE2EEES1I_S1K_JEEENS4_5SM1004TMEM4LOAD26SM100_TMEM_LOAD_32dp32b32xENS4_13SM90_TMA_LOADENS11_INS12_ILi2ELi4ELi3EEES15_NSS_INS5_IJS16_SG_EEENS5_IJSG_SC_EEEEEEENS4_39AutoVectorizingCopyWithAssumedAlignmentILi128EEENS4_14SM90_TMA_STOREES20_S22_S22_EEEvvEEEEvNT_6ParamsE)
        /*0044*/ 	.word	0x00000000
.L_29:


//--------------------- .nv.compat                --------------------------
	.section	.nv.compat,"",@"SHT_CUDA_COMPAT_INFO"
	.align	4
        /*0000*/ 	.byte	0x02, 0x09, 0x01, 0x00, 0x02, 0x02, 0x03, 0x00, 0x02, 0x05, 0x06, 0x00, 0x03, 0x07, 0x01, 0x01
        /*0010*/ 	.byte	0x02, 0x03, 0x01, 0x00, 0x02, 0x06, 0x01, 0x00, 0x04, 0x0b, 0x08, 0x00, 0x01, 0x00, 0x00, 0x00
        /*0020*/ 	.byte	0x00, 0x00, 0x00, 0x00


//--------------------- .nv.info._ZN7cutlass13device_kernelINS_4gemm6kernel13GemmUniversalIN4cute5tupleIJiiiiEEENS1_10collective13CollectiveMmaINS1_35MainloopSm100TmaUmmaWarpSpecializedILi4ELi2ELi4ENS5_IJNS4_1CILi2EEENSA_ILi1EEESC_EEEEENS5_IJNSA_ILi128EEENSA_ILi64EEENSA_ILi32EEEEEEaNS5_IJlSC_lEEEaSJ_NS4_8TiledMMAINS4_8MMA_AtomIJNS4_21SM100_MMA_S8_2x1SM_SSIaaiLi128ELi64ELNS4_4UMMA5MajorE0ELSO_0ELNSN_8SaturateE0EEEEEENS4_6LayoutINS5_IJSC_SC_SC_EEENS5_IJNSA_ILi0EEESU_SU_EEEEENS5_IJNS4_10UnderscoreESX_SX_EEEEENS4_18SM100_TMA_2SM_LOADENS4_14ComposedLayoutINS4_7SwizzleILi1ELi4ELi3EEENS4_18smem_ptr_flag_bitsILi8EEENSS_INS5_IJNSA_ILi8EEESH_EEENS5_IJSH_SC_EEEEEEEvNS4_8identityES10_S1A_vS1B_EENS_8epilogue10collective18CollectiveEpilogueINS1D_23Sm100TmaWarpSpecializedILi1ELi1ELi32ELb0ELb0EEEJNS5_IJSG_SG_SH_EEENS5_IJNSS_ISG_SC_EES1J_EEEaSJ_aSJ_NS1D_6fusion15FusionCallbacksIS1H_NS1L_17LinearCombinationIaiaiLNS_15FloatRoundStyleE2EEES1I_S1K_JEEENS4_5SM1004TMEM4LOAD26SM100_TMEM_LOAD_32dp32b32xENS4_13SM90_TMA_LOADENS11_INS12_ILi2ELi4ELi3EEES15_NSS_INS5_IJS16_SG_EEENS5_IJSG_SC_EEEEEEENS4_39AutoVectorizingCopyWithAssumedAlignmentILi128EEENS4_14SM90_TMA_STOREES20_S22_S22_EEEvvEEEEvNT_6ParamsE --------------------------
	.section	.nv.info._ZN7cutlass13device_kernelINS_4gemm6kernel13GemmUniversalIN4cute5tupleIJiiiiEEENS1_10collective13CollectiveMmaINS1_35MainloopSm100TmaUmmaWarpSpecializedILi4ELi2ELi4ENS5_IJNS4_1CILi2EEENSA_ILi1EEESC_EEEEENS5_IJNSA_ILi128EEENSA_ILi64EEENSA_ILi32EEEEEEaNS5_IJlSC_lEEEaSJ_NS4_8TiledMMAINS4_8MMA_AtomIJNS4_21SM100_MMA_S8_2x1SM_SSIaaiLi128ELi64ELNS4_4UMMA5MajorE0ELSO_0ELNSN_8SaturateE0EEEEEENS4_6LayoutINS5_IJSC_SC_SC_EEENS5_IJNSA_ILi0EEESU_SU_EEEEENS5_IJNS4_10UnderscoreESX_SX_EEEEENS4_18SM100_TMA_2SM_LOADENS4_14ComposedLayoutINS4_7SwizzleILi1ELi4ELi3EEENS4_18smem_ptr_flag_bitsILi8EEENSS_INS5_IJNSA_ILi8EEESH_EEENS5_IJSH_SC_EEEEEEEvNS4_8identityES10_S1A_vS1B_EENS_8epilogue10collective18CollectiveEpilogueINS1D_23Sm100TmaWarpSpecializedILi1ELi1ELi32ELb0ELb0EEEJNS5_IJSG_SG_SH_EEENS5_IJNSS_ISG_SC_EES1J_EEEaSJ_aSJ_NS1D_6fusion15FusionCallbacksIS1H_NS1L_17LinearCombinationIaiaiLNS_15FloatRoundStyleE2EEES1I_S1K_JEEENS4_5SM1004TMEM4LOAD26SM100_TMEM_LOAD_32dp32b32xENS4_13SM90_TMA_LOADENS11_INS12_ILi2ELi4ELi3EEES15_NSS_INS5_IJS16_SG_EEENS5_IJSG_SC_EEEEEEENS4_39AutoVectorizingCopyWithAssumedAlignmentILi128EEENS4_14SM90_TMA_STOREES20_S22_S22_EEEvvEEEEvNT_6ParamsE,"",@"SHT_CUDA_INFO"
	.sectionflags	@""
	.align	4


	//----- nvinfo : EIATTR_CUDA_API_VERSION
	.align		4
        /*0000*/ 	.byte	0x04, 0x37
        /*0002*/ 	.short	(.L_31 - .L_30)
.L_30:
        /*0004*/ 	.word	0x00000082


	//----- nvinfo : EIATTR_KPARAM_INFO
	.align		4
.L_31:
        /*0008*/ 	.byte	0x04, 0x17
        /*000a*/ 	.short	(.L_33 - .L_32)
.L_32:
        /*000c*/ 	.word	0x00000000
        /*0010*/ 	.short	0x0000
        /*0012*/ 	.short	0x0000
        /*0014*/ 	.byte	0x00, 0xf0, 0x01, 0x20


	//----- nvinfo : EIATTR_AT_ENTRY_FRAGMENTS
	.align		4
.L_33:
        /*0018*/ 	.byte	0x04, 0x4f
        /*001a*/ 	.short	(.L_35 - .L_34)


	//   ....[0]....
.L_34:
        /*001c*/ 	.word	0x00000007


	//----- nvinfo : EIATTR_RESERVED_SMEM_USED
	.align		4
.L_35:
        /*0020*/ 	.byte	0x01, 0x41
	.zero		2


	//----- nvinfo : EIATTR_SPARSE_MMA_MASK
	.align		4
        /*0024*/ 	.byte	0x03, 0x50
        /*0026*/ 	.short	0x0000


	//----- nvinfo : EIATTR_TCGEN05_2CTA_USED
	.align		4
        /*0028*/ 	.byte	0x01, 0x52
	.zero		2


	//----- nvinfo : EIATTR_MAXREG_COUNT
	.align		4
        /*002c*/ 	.byte	0x03, 0x1b
        /*002e*/ 	.short	0x00ff


	//----- nvinfo : EIATTR_NUM_BARRIERS
	.align		4
        /*0030*/ 	.byte	0x02, 0x4c
        /*0032*/ 	.byte	0x07
	.zero		1


	//----- nvinfo : EIATTR_EXTERNS
	.align		4
        /*0034*/ 	.byte	0x04, 0x0f
        /*0036*/ 	.short	(.L_37 - .L_36)


	//   ....[0]....
	.align		4
.L_36:
        /*0038*/ 	.word	index@(__assertfail)


	//----- nvinfo : EIATTR_MERCURY_ISA_VERSION
	.align		4
.L_37:
        /*003c*/ 	.byte	0x03, 0x5f
        /*003e*/ 	.short	0x0101


	//----- nvinfo : EIATTR_INT_WARP_WIDE_INSTR_OFFSETS
	.align		4
        /*0040*/ 	.byte	0x04, 0x31
        /*0042*/ 	.short	(.L_39 - .L_38)


	//   ....[0]....
.L_38:
        /*0044*/ 	.word	0x00000cb0


	//   ....[1]....
        /*0048*/ 	.word	0x00000d50


	//   ....[2]....
        /*004c*/ 	.word	0x000020b0


	//   ....[3]....
        /*0050*/ 	.word	0x00003e40


	//   ....[4]....
        /*0054*/ 	.word	0x00003e60


	//   ....[5]....
        /*0058*/ 	.word	0x00003e90


	//   ....[6]....
        /*005c*/ 	.word	0x000048a0


	//   ....[7]....
        /*0060*/ 	.word	0x000049c0


	//----- nvinfo : EIATTR_COOP_GROUP_MASK_REGIDS
	.align		4
.L_39:
        /*0064*/ 	.byte	0x04, 0x29
        /*0066*/ 	.short	(.L_41 - .L_40)


	//   ....[0]....
.L_40:
        /*0068*/ 	.word	0xffffffff


	//   ....[1]....
        /*006c*/ 	.word	0xffffffff


	//   ....[2]....
        /*0070*/ 	.word	0xffffffff


	//   ....[3]....
        /*0074*/ 	.word	0xffffffff


	//   ....[4]....
        /*0078*/ 	.word	0xffffffff


	//   ....[5]....
        /*007c*/ 	.word	0xffffffff


	//   ....[6]....
        /*0080*/ 	.word	0xffffffff


	//   ....[7]....
        /*0084*/ 	.word	0xffffffff


	//   ....[8]....
        /*0088*/ 	.word	0xffffffff


	//   ....[9]....
        /*008c*/ 	.word	0xffffffff


	//   ....[10]....
        /*0090*/ 	.word	0xffffffff


	//   ....[11]....
        /*0094*/ 	.word	0xffffffff


	//   ....[12]....
        /*0098*/ 	.word	0xffffffff


	//   ....[13]....
        /*009c*/ 	.word	0xffffffff


	//----- nvinfo : EIATTR_COOP_GROUP_INSTR_OFFSETS
	.align		4
.L_41:
        /*00a0*/ 	.byte	0x04, 0x28
        /*00a2*/ 	.short	(.L_43 - .L_42)


	//   ....[0]....
.L_42:
        /*00a4*/ 	.word	0x000000c0


	//   ....[1]....
        /*00a8*/ 	.word	0x00000500


	//   ....[2]....
        /*00ac*/ 	.word	0x00000680


	//   ....[3]....
        /*00b0*/ 	.word	0x000007b0


	//   ....[4]....
        /*00b4*/ 	.word	0x000008a0


	//   ....[5]....
        /*00b8*/ 	.word	0x00000a00


	//   ....[6]....
        /*00bc*/ 	.word	0x00000b90


	//   ....[7]....
        /*00c0*/ 	.word	0x00000dd0


	//   ....[8]....
        /*00c4*/ 	.word	0x00001f90


	//   ....[9]....
        /*00c8*/ 	.word	0x00002d70


	//   ....[10]....
        /*00cc*/ 	.word	0x00003240


	//   ....[11]....
        /*00d0*/ 	.word	0x00003270


	//   ....[12]....
        /*00d4*/ 	.word	0x00003d40


	//   ....[13]....
        /*00d8*/ 	.word	0x00003f50


	//----- nvinfo : EIATTR_VRC_CTA_INIT_COUNT
	.align		4
.L_43:
        /*00dc*/ 	.byte	0x02, 0x4a
        /*00de*/ 	.byte	0x80
	.zero		1


	//----- nvinfo : EIATTR_SYSCALL_OFFSETS
	.align		4
        /*00e0*/ 	.byte	0x04, 0x46
        /*00e2*/ 	.short	(.L_45 - .L_44)


	//   ....[0]....
.L_44:
        /*00e4*/ 	.word	0x000053c0


	//   ....[1]....
        /*00e8*/ 	.word	0x00005500


	//   ....[2]....
        /*00ec*/ 	.word	0x00005c10


	//----- nvinfo : EIATTR_MBARRIER_INSTR_OFFSETS
	.align		4
.L_45:
        /*00f0*/ 	.byte	0x04, 0x39
        /*00f2*/ 	.short	(.L_47 - .L_46)


	//   ....[0]....
.L_46:
        /*00f4*/ 	.word	0x000005f0
        /*00f8*/ 	.word	0x000000ff
        /*00fc*/ 	.word	0x00000000
        /*0100*/ 	.short	0x0100
        /*0102*/ 	.byte	0x08
	.zero		1


	//   ....[1]....
        /*0104*/ 	.word	0x00000600
        /*0108*/ 	.word	0x000000ff
        /*010c*/ 	.word	0x00000020
        /*0110*/ 	.short	0x0100
        /*0112*/ 	.byte	0x08
	.zero		1


	//   ....[2]....
        /*0114*/ 	.word	0x00000610
        /*0118*/ 	.word	0x000000ff
        /*011c*/ 	.word	0x00000008
        /*0120*/ 	.short	0x0100
        /*0122*/ 	.byte	0x08
	.zero		1


	//   ....[3]....
        /*0124*/ 	.word	0x00000620
        /*0128*/ 	.word	0x000000ff
        /*012c*/ 	.word	0x00000028
        /*0130*/ 	.short	0x0100
        /*0132*/ 	.byte	0x08
	.zero		1


	//   ....[4]....
        /*0134*/ 	.word	0x00000630
        /*0138*/ 	.word	0x000000ff
        /*013c*/ 	.word	0x00000010
        /*0140*/ 	.short	0x0100
        /*0142*/ 	.byte	0x08
	.zero		1


	//   ....[5]....
        /*0144*/ 	.word	0x00000640
        /*0148*/ 	.word	0x000000ff
        /*014c*/ 	.word	0x00000030
        /*0150*/ 	.short	0x0100
        /*0152*/ 	.byte	0x08
	.zero		1


	//   ....[6]....
        /*0154*/ 	.word	0x00000650
        /*0158*/ 	.word	0x000000ff
        /*015c*/ 	.word	0x00000018
        /*0160*/ 	.short	0x0100
        /*0162*/ 	.byte	0x08
	.zero		1


	//   ....[7]....
        /*0164*/ 	.word	0x00000660
        /*0168*/ 	.word	0x000000ff
        /*016c*/ 	.word	0x00000038
        /*0170*/ 	.short	0x0100
        /*0172*/ 	.byte	0x08
	.zero		1


	//   ....[8]....
        /*0174*/ 	.word	0x00000780
        /*0178*/ 	.word	0x000000ff
        /*017c*/ 	.word	0x00000040
        /*0180*/ 	.short	0x0100
        /*0182*/ 	.byte	0x09
	.zero		1


	//   ....[9]....
        /*0184*/ 	.word	0x00000790
        /*0188*/ 	.word	0x000000ff
        /*018c*/ 	.word	0x00000048
        /*0190*/ 	.short	0x0100
        /*0192*/ 	.byte	0x09
	.zero		1


	//   ....[10]....
        /*0194*/ 	.word	0x00000870
        /*0198*/ 	.word	0x000000ff
        /*019c*/ 	.word	0x00000050
        /*01a0*/ 	.short	0x0100
        /*01a2*/ 	.byte	0x08
	.zero		1


	//   ....[11]....
        /*01a4*/ 	.word	0x00000880
        /*01a8*/ 	.word	0x000000ff
        /*01ac*/ 	.word	0x00000058
        /*01b0*/ 	.short	0x0100
        /*01b2*/ 	.byte	0x08
	.zero		1


	//   ....[12]....
        /*01b4*/ 	.word	0x000009b0
        /*01b8*/ 	.word	0x000000ff
        /*01bc*/ 	.word	0x00000060
        /*01c0*/ 	.short	0x0100
        /*01c2*/ 	.byte	0x08
	.zero		1


	//   ....[13]....
        /*01c4*/ 	.word	0x000009c0
        /*01c8*/ 	.word	0x000000ff
        /*01cc*/ 	.word	0x00000070
        /*01d0*/ 	.short	0x0100
        /*01d2*/ 	.byte	0x08
	.zero		1


	//   ....[14]....
        /*01d4*/ 	.word	0x000009d0
        /*01d8*/ 	.word	0x000000ff
        /*01dc*/ 	.word	0x00000068
        /*01e0*/ 	.short	0x0100
        /*01e2*/ 	.byte	0x08
	.zero		1


	//   ....[15]....
        /*01e4*/ 	.word	0x000009e0
        /*01e8*/ 	.word	0x000000ff
        /*01ec*/ 	.word	0x00000078
        /*01f0*/ 	.short	0x0100
        /*01f2*/ 	.byte	0x08
	.zero		1


	//   ....[16]....
        /*01f4*/ 	.word	0x00000b00
        /*01f8*/ 	.word	0x000000ff
        /*01fc*/ 	.word	0x00000080
        /*0200*/ 	.short	0x0100
        /*0202*/ 	.byte	0x09
	.zero		1


	//   ....[17]....
        /*0204*/ 	.word	0x00000b10
        /*0208*/ 	.word	0x000000ff
        /*020c*/ 	.word	0x000000a0
        /*0210*/ 	.short	0x0100
        /*0212*/ 	.byte	0x09
	.zero		1


	//   ....[18]....
        /*0214*/ 	.word	0x00000b20
        /*0218*/ 	.word	0x000000ff
        /*021c*/ 	.word	0x00000088
        /*0220*/ 	.short	0x0100
        /*0222*/ 	.byte	0x09
	.zero		1


	//   ....[19]....
        /*0224*/ 	.word	0x00000b30
        /*0228*/ 	.word	0x000000ff
        /*022c*/ 	.word	0x000000a8
        /*0230*/ 	.short	0x0100
        /*0232*/ 	.byte	0x09
	.zero		1


	//   ....[20]....
        /*0234*/ 	.word	0x00000b40
        /*0238*/ 	.word	0x000000ff
        /*023c*/ 	.word	0x00000090
        /*0240*/ 	.short	0x0100
        /*0242*/ 	.byte	0x09
	.zero		1


	//   ....[21]....
        /*0244*/ 	.word	0x00000b50
        /*0248*/ 	.word	0x000000ff
        /*024c*/ 	.word	0x000000b0
        /*0250*/ 	.short	0x0100
        /*0252*/ 	.byte	0x09
	.zero		1


	//   ....[22]....
        /*0254*/ 	.word	0x00000b60
        /*0258*/ 	.word	0x000000ff
        /*025c*/ 	.word	0x00000098
        /*0260*/ 	.short	0x0100
        /*0262*/ 	.byte	0x09
	.zero		1


	//   ....[23]....
        /*0264*/ 	.word	0x00000b70
        /*0268*/ 	.word	0x000000ff
        /*026c*/ 	.word	0x000000b8
        /*0270*/ 	.short	0x0100
        /*0272*/ 	.byte	0x09
	.zero		1


	//   ....[24]....
        /*0274*/ 	.word	0x00000c60
        /*0278*/ 	.word	0x000000ff
        /*027c*/ 	.word	0x000000c0
        /*0280*/ 	.short	0x0100
        /*0282*/ 	.byte	0x08
	.zero		1


	//   ....[25]....
        /*0284*/ 	.word	0x00000c70
        /*0288*/ 	.word	0x000000ff
        /*028c*/ 	.word	0x000000d0
        /*0290*/ 	.short	0x0100
        /*0292*/ 	.byte	0x08
	.zero		1


	//   ....[26]....
        /*0294*/ 	.word	0x00000c80
        /*0298*/ 	.word	0x000000ff
        /*029c*/ 	.word	0x000000c8
        /*02a0*/ 	.short	0x0100
        /*02a2*/ 	.byte	0x08
	.zero		1


	//   ....[27]....
        /*02a4*/ 	.word	0x00000c90
        /*02a8*/ 	.word	0x000000ff
        /*02ac*/ 	.word	0x000000d8
        /*02b0*/ 	.short	0x0100
        /*02b2*/ 	.byte	0x08
	.zero		1


	//   ....[28]....
        /*02b4*/ 	.word	0x00000d80
        /*02b8*/ 	.word	0x000000ff
        /*02bc*/ 	.word	0x000000e0
        /*02c0*/ 	.short	0x0100
        /*02c2*/ 	.byte	0x06
	.zero		1


	//   ....[29]....
        /*02c4*/ 	.word	0x00001790
        /*02c8*/ 	.word	0x00000003
        /*02cc*/ 	.word	0x000000d0
        /*02d0*/ 	.short	0x010a
        /*02d2*/ 	.byte	0xff
	.zero		1


	//   ....[30]....
        /*02d4*/ 	.word	0x000017c0
        /*02d8*/ 	.word	0x00000003
        /*02dc*/ 	.word	0x000000c0
        /*02e0*/ 	.short	0x0101
        /*02e2*/ 	.byte	0xff
	.zero		1


	//   ....[31]....
        /*02e4*/ 	.word	0x000018c0
        /*02e8*/ 	.word	0x000000ff
        /*02ec*/ 	.word	0x00000020
        /*02f0*/ 	.short	0x010a
        /*02f2*/ 	.byte	0x08
	.zero		1


	//   ....[32]....
        /*02f4*/ 	.word	0x00001990
        /*02f8*/ 	.word	0x000000ff
        /*02fc*/ 	.word	0x00000020
        /*0300*/ 	.short	0x010a
        /*0302*/ 	.byte	0x21
	.zero		1


	//   ....[33]....
        /*0304*/ 	.word	0x00001b40
        /*0308*/ 	.word	0x000000ff
        /*030c*/ 	.word	0x00000020
        /*0310*/ 	.short	0x010a
        /*0312*/ 	.byte	0x08
	.zero		1


	//   ....[34]....
        /*0314*/ 	.word	0x00001c40
        /*0318*/ 	.word	0x000000ff
        /*031c*/ 	.word	0x00000058
        /*0320*/ 	.short	0x0101
        /*0322*/ 	.byte	0x04
	.zero		1


	//   ....[35]....
        /*0324*/ 	.word	0x00001c60
        /*0328*/ 	.word	0x000000ff
        /*032c*/ 	.word	0x00000020
        /*0330*/ 	.short	0x010a
        /*0332*/ 	.byte	0x08
	.zero		1


	//   ....[36]....
        /*0334*/ 	.word	0x00001ce0
        /*0338*/ 	.word	0x000000ff
        /*033c*/ 	.word	0x00000020
        /*0340*/ 	.short	0x010a
        /*0342*/ 	.byte	0x11
	.zero		1


	//   ....[37]....
        /*0344*/ 	.word	0x00001e70
        /*0348*/ 	.word	0x000000ff
        /*034c*/ 	.word	0x00000020
        /*0350*/ 	.short	0x010a
        /*0352*/ 	.byte	0x08
	.zero		1


	//   ....[38]....
        /*0354*/ 	.word	0x00001fc0
        /*0358*/ 	.word	0x00000002
        /*035c*/ 	.word	0x00000060
        /*0360*/ 	.short	0x010a
        /*0362*/ 	.byte	0xff
	.zero		1


	//   ....[39]....
        /*0364*/ 	.word	0x00002080
        /*0368*/ 	.word	0x00000002
        /*036c*/ 	.word	0x00000000
        /*0370*/ 	.short	0x0101
        /*0372*/ 	.byte	0xff
	.zero		1


	//   ....[40]....
        /*0374*/ 	.word	0x000025e0
        /*0378*/ 	.word	0x000000ff
        /*037c*/ 	.word	0x00000000
        /*0380*/ 	.short	0x010a
        /*0382*/ 	.byte	0x05
	.zero		1


	//   ....[41]....
        /*0384*/ 	.word	0x00002670
        /*0388*/ 	.word	0x000000ff
        /*038c*/ 	.word	0x00000000
        /*0390*/ 	.short	0x010a
        /*0392*/ 	.byte	0x05
	.zero		1


	//   ....[42]....
        /*0394*/ 	.word	0x00002700
        /*0398*/ 	.word	0x000000ff
        /*039c*/ 	.word	0x00000000
        /*03a0*/ 	.short	0x010a
        /*03a2*/ 	.byte	0x05
	.zero		1


	//   ....[43]....
        /*03a4*/ 	.word	0x000027a0
        /*03a8*/ 	.word	0x00000000
        /*03ac*/ 	.word	0x00000000
        /*03b0*/ 	.short	0x010a
        /*03b2*/ 	.byte	0xff
	.zero		1


	//   ....[44]....
        /*03b4*/ 	.word	0x000028d0
        /*03b8*/ 	.word	0x00000000
        /*03bc*/ 	.word	0x000000c0
        /*03c0*/ 	.short	0x010a
        /*03c2*/ 	.byte	0xff
	.zero		1


	//   ....[45]....
        /*03c4*/ 	.word	0x00002940
        /*03c8*/ 	.word	0x00000004
        /*03cc*/ 	.word	0x00000000
        /*03d0*/ 	.short	0x0101
        /*03d2*/ 	.byte	0xff
	.zero		1


	//   ....[46]....
        /*03d4*/ 	.word	0x00002960
        /*03d8*/ 	.word	0x000000ff
        /*03dc*/ 	.word	0x00000070
        /*03e0*/ 	.short	0x010a
        /*03e2*/ 	.byte	0x05
	.zero		1


	//   ....[47]....
        /*03e4*/ 	.word	0x00002a80
        /*03e8*/ 	.word	0x00000000
        /*03ec*/ 	.word	0x00000060
        /*03f0*/ 	.short	0x010a
        /*03f2*/ 	.byte	0xff
	.zero		1


	//   ....[48]....
        /*03f4*/ 	.word	0x00002b80
        /*03f8*/ 	.word	0x00000000
        /*03fc*/ 	.word	0x00000000
        /*0400*/ 	.short	0x0101
        /*0402*/ 	.byte	0xff
	.zero		1


	//   ....[49]....
        /*0404*/ 	.word	0x00002c10
        /*0408*/ 	.word	0x000000ff
        /*040c*/ 	.word	0x00000070
        /*0410*/ 	.short	0x0106
        /*0412*/ 	.byte	0x05
	.zero		1


	//   ....[50]....
        /*0414*/ 	.word	0x00002c30
        /*0418*/ 	.word	0x000000ff
        /*041c*/ 	.word	0x00000070
        /*0420*/ 	.short	0x010a
        /*0422*/ 	.byte	0x05
	.zero		1


	//   ....[51]....
        /*0424*/ 	.word	0x00002cc0
        /*0428*/ 	.word	0x000000ff
        /*042c*/ 	.word	0x00000070
        /*0430*/ 	.short	0x0106
        /*0432*/ 	.byte	0x04
	.zero		1


	//   ....[52]....
        /*0434*/ 	.word	0x00002d00
        /*0438*/ 	.word	0x00000000
        /*043c*/ 	.word	0x00000070
        /*0440*/ 	.short	0x010a
        /*0442*/ 	.byte	0xff
	.zero		1


	//   ....[53]....
        /*0444*/ 	.word	0x00002f40
        /*0448*/ 	.word	0x000000ff
        /*044c*/ 	.word	0x00000008
        /*0450*/ 	.short	0x010a
        /*0452*/ 	.byte	0x06
	.zero		1


	//   ....[54]....
        /*0454*/ 	.word	0x00002f60
        /*0458*/ 	.word	0x000000ff
        /*045c*/ 	.word	0x00000008
        /*0460*/ 	.short	0x010a
        /*0462*/ 	.byte	0x06
	.zero		1


	//   ....[55]....
        /*0464*/ 	.word	0x000030f0
        /*0468*/ 	.word	0x000000ff
        /*046c*/ 	.word	0x00000008
        /*0470*/ 	.short	0x010a
        /*0472*/ 	.byte	0x06
	.zero		1


	//   ....[56]....
        /*0474*/ 	.word	0x00003110
        /*0478*/ 	.word	0x000000ff
        /*047c*/ 	.word	0x00000008
        /*0480*/ 	.short	0x010a
        /*0482*/ 	.byte	0x06
	.zero		1


	//   ....[57]....
        /*0484*/ 	.word	0x000031d0
        /*0488*/ 	.word	0x000000ff
        /*048c*/ 	.word	0x00000000
        /*0490*/ 	.short	0x0101
        /*0492*/ 	.byte	0x07
	.zero		1


	//   ....[58]....
        /*0494*/ 	.word	0x000034b0
        /*0498*/ 	.word	0x00000000
        /*049c*/ 	.word	0x00000060
        /*04a0*/ 	.short	0x010a
        /*04a2*/ 	.byte	0xff
	.zero		1


	//   ....[59]....
        /*04a4*/ 	.word	0x00003570
        /*04a8*/ 	.word	0x00000000
        /*04ac*/ 	.word	0x00000000
        /*04b0*/ 	.short	0x0101
        /*04b2*/ 	.byte	0xff
	.zero		1


	//   ....[60]....
        /*04b4*/ 	.word	0x00003620
        /*04b8*/ 	.word	0x000000ff
        /*04bc*/ 	.word	0x00000000
        /*04c0*/ 	.short	0x010a
        /*04c2*/ 	.byte	0x06
	.zero		1


	//   ....[61]....
        /*04c4*/ 	.word	0x00003630
        /*04c8*/ 	.word	0x000000ff
        /*04cc*/ 	.word	0x000000a0
        /*04d0*/ 	.short	0x010a
        /*04d2*/ 	.byte	0x0b
	.zero		1


	//   ....[62]....
        /*04d4*/ 	.word	0x000036f0
        /*04d8*/ 	.word	0x000000ff
        /*04dc*/ 	.word	0x00000000
        /*04e0*/ 	.short	0x010a
        /*04e2*/ 	.byte	0x09
	.zero		1


	//   ....[63]....
        /*04e4*/ 	.word	0x00003830
        /*04e8*/ 	.word	0x000000ff
        /*04ec*/ 	.word	0x00000000
        /*04f0*/ 	.short	0x010a
        /*04f2*/ 	.byte	0x06
	.zero		1


	//   ....[64]....
        /*04f4*/ 	.word	0x00003a30
        /*04f8*/ 	.word	0x000000ff
        /*04fc*/ 	.word	0x00000000
        /*0500*/ 	.short	0x010a
        /*0502*/ 	.byte	0x07
	.zero		1


	//   ....[65]....
        /*0504*/ 	.word	0x00003ac0
        /*0508*/ 	.word	0x000000ff
        /*050c*/ 	.word	0x00000000
        /*0510*/ 	.short	0x010a
        /*0512*/ 	.byte	0x07
	.zero		1


	//   ....[66]....
        /*0514*/ 	.word	0x00003b50
        /*0518*/ 	.word	0x000000ff
        /*051c*/ 	.word	0x00000000
        /*0520*/ 	.short	0x010a
        /*0522*/ 	.byte	0x07
	.zero		1


	//   ....[67]....
        /*0524*/ 	.word	0x00003bf0
        /*0528*/ 	.word	0x00000000
        /*052c*/ 	.word	0x00000000
        /*0530*/ 	.short	0x010a
        /*0532*/ 	.byte	0xff
	.zero		1


	//   ....[68]....
        /*0534*/ 	.word	0x00003c30
        /*0538*/ 	.word	0x00000000
        /*053c*/ 	.word	0x00000000
        /*0540*/ 	.short	0x010a
        /*0542*/ 	.byte	0xff
	.zero		1


	//   ....[69]....
        /*0544*/ 	.word	0x00003ca0
        /*0548*/ 	.word	0x000000ff
        /*054c*/ 	.word	0x00000000
        /*0550*/ 	.short	0x0101
        /*0552*/ 	.byte	0x05
	.zero		1


	//   ....[70]....
        /*0554*/ 	.word	0x00003ce0
        /*0558*/ 	.word	0x000000ff
        /*055c*/ 	.word	0x000000e0
        /*0560*/ 	.short	0x010a
        /*0562*/ 	.byte	0x08
	.zero		1


	//   ....[71]....
        /*0564*/ 	.word	0x00003d30
        /*0568*/ 	.word	0x000000ff
        /*056c*/ 	.word	0x00000000
        /*0570*/ 	.short	0x0101
        /*0572*/ 	.byte	0x05
	.zero		1


	//   ....[72]....
        /*0574*/ 	.word	0x00004140
        /*0578*/ 	.word	0x00000000
        /*057c*/ 	.word	0x00000060
        /*0580*/ 	.short	0x010a
        /*0582*/ 	.byte	0xff
	.zero		1


	//   ....[73]....
        /*0584*/ 	.word	0x00004230
        /*0588*/ 	.word	0x00000000
        /*058c*/ 	.word	0x00000000
        /*0590*/ 	.short	0x0101
        /*0592*/ 	.byte	0xff
	.zero		1


	//   ....[74]....
        /*0594*/ 	.word	0x00004550
        /*0598*/ 	.word	0x000000ff
        /*059c*/ 	.word	0x00000058
        /*05a0*/ 	.short	0x010a
        /*05a2*/ 	.byte	0x06
	.zero		1


	//   ....[75]....
        /*05a4*/ 	.word	0x000046d0
        /*05a8*/ 	.word	0x000000ff
        /*05ac*/ 	.word	0x00000048
        /*05b0*/ 	.short	0x010a
        /*05b2*/ 	.byte	0x06
	.zero		1


	//   ....[76]....
        /*05b4*/ 	.word	0x00004a00
        /*05b8*/ 	.word	0x000000ff
        /*05bc*/ 	.word	0x00000040
        /*05c0*/ 	.short	0x010b
        /*05c2*/ 	.byte	0x06
	.zero		1


	//   ....[77]....
        /*05c4*/ 	.word	0x00004a20
        /*05c8*/ 	.word	0x000000ff
        /*05cc*/ 	.word	0x00000000
        /*05d0*/ 	.short	0x0101
        /*05d2*/ 	.byte	0x25
	.zero		1


	//   ....[78]....
        /*05d4*/ 	.word	0x00004a60
        /*05d8*/ 	.word	0x00000000
        /*05dc*/ 	.word	0x00000048
        /*05e0*/ 	.short	0x010a
        /*05e2*/ 	.byte	0xff
	.zero		1


	//   ....[79]....
        /*05e4*/ 	.word	0x00004dd0
        /*05e8*/ 	.word	0x00000000
        /*05ec*/ 	.word	0x00000060
        /*05f0*/ 	.short	0x010a
        /*05f2*/ 	.byte	0xff
	.zero		1


	//   ....[80]....
        /*05f4*/ 	.word	0x00004ee0
        /*05f8*/ 	.word	0x00000000
        /*05fc*/ 	.word	0x00000000
        /*0600*/ 	.short	0x0101
        /*0602*/ 	.byte	0xff
	.zero		1


	//   ....[81]....
        /*0604*/ 	.word	0x00005850
        /*0608*/ 	.word	0x000000ff
        /*060c*/ 	.word	0x00000040
        /*0610*/ 	.short	0x010a
        /*0612*/ 	.byte	0x2b
	.zero		1


	//   ....[82]....
        /*0614*/ 	.word	0x00005860
        /*0618*/ 	.word	0x00000071
        /*061c*/ 	.word	0x00000080
        /*0620*/ 	.short	0x010a
        /*0622*/ 	.byte	0xff
	.zero		1


	//   ....[83]....
        /*0624*/ 	.word	0x000059b0
        /*0628*/ 	.word	0x000000ff
        /*062c*/ 	.word	0x00000040
        /*0630*/ 	.short	0x010a
        /*0632*/ 	.byte	0x2b
	.zero		1


	//   ....[84]....
        /*0634*/ 	.word	0x00005a90
        /*0638*/ 	.word	0x000000ff
        /*063c*/ 	.word	0x00000000
        /*0640*/ 	.short	0x0101
        /*0642*/ 	.byte	0x04
	.zero		1


	//   ....[85]....
        /*0644*/ 	.word	0x00005af0
        /*0648*/ 	.word	0x00000071
        /*064c*/ 	.word	0x00000080
        /*0650*/ 	.short	0x010a
        /*0652*/ 	.byte	0xff
	.zero		1


	//   ....[86]....
        /*0654*/ 	.word	0x00005d50
        /*0658*/ 	.word	0x00000071
        /*065c*/ 	.word	0x00000000
        /*0660*/ 	.short	0x0101
        /*0662*/ 	.byte	0xff
	.zero		1


	//   ....[87]....
        /*0664*/ 	.word	0x000067a0
        /*0668*/ 	.word	0x00000003
        /*066c*/ 	.word	0x000000d0
        /*0670*/ 	.short	0x010a
        /*0672*/ 	.byte	0xff
	.zero		1


	//   ....[88]....
        /*0674*/ 	.word	0x00006800
        /*0678*/ 	.word	0x00000002
        /*067c*/ 	.word	0x00000020
        /*0680*/ 	.short	0x010a
        /*0682*/ 	.byte	0xff
	.zero		1


	//   ....[89]....
        /*0684*/ 	.word	0x00006860
        /*0688*/ 	.word	0x00000002
        /*068c*/ 	.word	0x00000020
        /*0690*/ 	.short	0x010a
        /*0692*/ 	.byte	0xff
	.zero		1


	//   ....[90]....
        /*0694*/ 	.word	0x000068b0
        /*0698*/ 	.word	0x00000002
        /*069c*/ 	.word	0x00000060
        /*06a0*/ 	.short	0x010a
        /*06a2*/ 	.byte	0xff
	.zero		1


	//   ....[91]....
        /*06a4*/ 	.word	0x00006910
        /*06a8*/ 	.word	0x00000000
        /*06ac*/ 	.word	0x00000000
        /*06b0*/ 	.short	0x010a
        /*06b2*/ 	.byte	0xff
	.zero		1


	//   ....[92]....
        /*06b4*/ 	.word	0x00006970
        /*06b8*/ 	.word	0x00000000
        /*06bc*/ 	.word	0x00000000
        /*06c0*/ 	.short	0x010a
        /*06c2*/ 	.byte	0xff
	.zero		1


	//   ....[93]....
        /*06c4*/ 	.word	0x000069d0
        /*06c8*/ 	.word	0x00000000
        /*06cc*/ 	.word	0x00000000
        /*06d0*/ 	.short	0x010a
        /*06d2*/ 	.byte	0xff
	.zero		1


	//   ....[94]....
        /*06d4*/ 	.word	0x00006a20
        /*06d8*/ 	.word	0x00000000
        /*06dc*/ 	.word	0x000000c0
        /*06e0*/ 	.short	0x010a
        /*06e2*/ 	.byte	0xff
	.zero		1


	//   ....[95]....
        /*06e4*/ 	.word	0x00006a80
        /*06e8*/ 	.word	0x00000000
        /*06ec*/ 	.word	0x00000070
        /*06f0*/ 	.short	0x010a
        /*06f2*/ 	.byte	0xff
	.zero		1


	//   ....[96]....
        /*06f4*/ 	.word	0x00006ad0
        /*06f8*/ 	.word	0x00000000
        /*06fc*/ 	.word	0x00000060
        /*0700*/ 	.short	0x010a
        /*0702*/ 	.byte	0xff
	.zero		1


	//   ....[97]....
        /*0704*/ 	.word	0x00006b30
        /*0708*/ 	.word	0x00000000
        /*070c*/ 	.word	0x00000070
        /*0710*/ 	.short	0x010a
        /*0712*/ 	.byte	0xff
	.zero		1


	//   ....[98]....
        /*0714*/ 	.word	0x00006b90
        /*0718*/ 	.word	0x00000004
        /*071c*/ 	.word	0x00000008
        /*0720*/ 	.short	0x010a
        /*0722*/ 	.byte	0xff
	.zero		1


	//   ....[99]....
        /*0724*/ 	.word	0x00006c70
        /*0728*/ 	.word	0x00000002
        /*072c*/ 	.word	0x00000008
        /*0730*/ 	.short	0x010a
        /*0732*/ 	.byte	0xff
	.zero		1


	//   ....[100]....
        /*0734*/ 	.word	0x00006cc0
        /*0738*/ 	.word	0x00000000
        /*073c*/ 	.word	0x00000060
        /*0740*/ 	.short	0x010a
        /*0742*/ 	.byte	0xff
	.zero		1


	//   ....[101]....
        /*0744*/ 	.word	0x00006d20
        /*0748*/ 	.word	0x00000000
        /*074c*/ 	.word	0x000000a0
        /*0750*/ 	.short	0x010a
        /*0752*/ 	.byte	0xff
	.zero		1


	//   ....[102]....
        /*0754*/ 	.word	0x00006d80
        /*0758*/ 	.word	0x00000000
        /*075c*/ 	.word	0x00000000
        /*0760*/ 	.short	0x010a
        /*0762*/ 	.byte	0xff
	.zero		1


	//   ....[103]....
        /*0764*/ 	.word	0x00006de0
        /*0768*/ 	.word	0x00000000
        /*076c*/ 	.word	0x00000000
        /*0770*/ 	.short	0x010a
        /*0772*/ 	.byte	0xff
	.zero		1


	//   ....[104]....
        /*0774*/ 	.word	0x00006e40
        /*0778*/ 	.word	0x00000000
        /*077c*/ 	.word	0x00000000
        /*0780*/ 	.short	0x010a
        /*0782*/ 	.byte	0xff
	.zero		1


	//   ....[105]....
        /*0784*/ 	.word	0x00006ea0
        /*0788*/ 	.word	0x00000000
        /*078c*/ 	.word	0x00000000
        /*0790*/ 	.short	0x010a
        /*0792*/ 	.byte	0xff
	.zero		1


	//   ....[106]....
        /*0794*/ 	.word	0x00006f00
        /*0798*/ 	.word	0x00000000
        /*079c*/ 	.word	0x000000e0
        /*07a0*/ 	.short	0x010a
        /*07a2*/ 	.byte	0xff
	.zero		1


	//   ....[107]....
        /*07a4*/ 	.word	0x00006f50
        /*07a8*/ 	.word	0x00000000
        /*07ac*/ 	.word	0x00000060
        /*07b0*/ 	.short	0x010a
        /*07b2*/ 	.byte	0xff
	.zero		1


	//   ....[108]....
        /*07b4*/ 	.word	0x00006fb0
        /*07b8*/ 	.word	0x00000000
        /*07bc*/ 	.word	0x00000058
        /*07c0*/ 	.short	0x010a
        /*07c2*/ 	.byte	0xff
	.zero		1


	//   ....[109]....
        /*07c4*/ 	.word	0x00007010
        /*07c8*/ 	.word	0x00000003
        /*07cc*/ 	.word	0x00000048
        /*07d0*/ 	.short	0x010a
        /*07d2*/ 	.byte	0xff
	.zero		1


	//   ....[110]....
        /*07d4*/ 	.word	0x00007060
        /*07d8*/ 	.word	0x00000000
        /*07dc*/ 	.word	0x00000060
        /*07e0*/ 	.short	0x010a
        /*07e2*/ 	.byte	0xff
	.zero		1


	//   ....[111]....
        /*07e4*/ 	.word	0x000070c0
        /*07e8*/ 	.word	0x00000000
        /*07ec*/ 	.word	0x00000040
        /*07f0*/ 	.short	0x010a
        /*07f2*/ 	.byte	0xff
	.zero		1


	//   ....[112]....
        /*07f4*/ 	.word	0x00007110
        /*07f8*/ 	.word	0x00000071
        /*07fc*/ 	.word	0x00000080
        /*0800*/ 	.short	0x010a
        /*0802*/ 	.byte	0xff
	.zero		1


	//----- nvinfo : EIATTR_NUM_MBARRIERS
	.align		4
.L_47:
        /*0804*/ 	.byte	0x03, 0x38
        /*0806*/ 	.short	0x001d


	//----- nvinfo : EIATTR_EXIT_INSTR_OFFSETS
	.align		4
        /*0808*/ 	.byte	0x04, 0x1c
        /*080a*/ 	.short	(.L_49 - .L_48)


	//   ....[0]....
.L_48:
        /*080c*/ 	.word	0x000027d0


	//   ....[1]....
        /*0810*/ 	.word	0x00002cd0


	//   ....[2]....
        /*0814*/ 	.word	0x00002d30


	//   ....[3]....
        /*0818*/ 	.word	0x00003f60


	//   ....[4]....
        /*081c*/ 	.word	0x00004a90


	//   ....[5]....
        /*0820*/ 	.word	0x00004ad0


	//   ....[6]....
        /*0824*/ 	.word	0x00006790


	//----- nvinfo : EIATTR_MAX_THREADS
	.align		4
.L_49:
        /*0828*/ 	.byte	0x04, 0x05
        /*082a*/ 	.short	(.L_51 - .L_50)
.L_50:
        /*082c*/ 	.word	0x00000100
        /*0830*/ 	.word	0x00000001
        /*0834*/ 	.word	0x00000001


	//----- nvinfo : EIATTR_CRS_STACK_SIZE
	.align		4
.L_51:
        /*0838*/ 	.byte	0x04, 0x1e
        /*083a*/ 	.short	(.L_53 - .L_52)
.L_52:
        /*083c*/ 	.word	0x00000000


	//----- nvinfo : EIATTR_CBANK_PARAM_SIZE
	.align		4
.L_53:
        /*0840*/ 	.byte	0x03, 0x19
        /*0842*/ 	.short	0x0800


	//----- nvinfo : EIATTR_PARAM_CBANK
	.align		4
        /*0844*/ 	.byte	0x04, 0x0a
        /*0846*/ 	.short	(.L_55 - .L_54)
	.align		4
.L_54:
        /*0848*/ 	.word	index@(.nv.constant0._ZN7cutlass13device_kernelINS_4gemm6kernel13GemmUniversalIN4cute5tupleIJiiiiEEENS1_10collective13CollectiveMmaINS1_35MainloopSm100TmaUmmaWarpSpecializedILi4ELi2ELi4ENS5_IJNS4_1CILi2EEENSA_ILi1EEESC_EEEEENS5_IJNSA_ILi128EEENSA_ILi64EEENSA_ILi32EEEEEEaNS5_IJlSC_lEEEaSJ_NS4_8TiledMMAINS4_8MMA_AtomIJNS4_21SM100_MMA_S8_2x1SM_SSIaaiLi128ELi64ELNS4_4UMMA5MajorE0ELSO_0ELNSN_8SaturateE0EEEEEENS4_6LayoutINS5_IJSC_SC_SC_EEENS5_IJNSA_ILi0EEESU_SU_EEEEENS5_IJNS4_10UnderscoreESX_SX_EEEEENS4_18SM100_TMA_2SM_LOADENS4_14ComposedLayoutINS4_7SwizzleILi1ELi4ELi3EEENS4_18smem_ptr_flag_bitsILi8EEENSS_INS5_IJNSA_ILi8EEESH_EEENS5_IJSH_SC_EEEEEEEvNS4_8identityES10_S1A_vS1B_EENS_8epilogue10collective18CollectiveEpilogueINS1D_23Sm100TmaWarpSpecializedILi1ELi1ELi32ELb0ELb0EEEJNS5_IJSG_SG_SH_EEENS5_IJNSS_ISG_SC_EES1J_EEEaSJ_aSJ_NS1D_6fusion15FusionCallbacksIS1H_NS1L_17LinearCombinationIaiaiLNS_15FloatRoundStyleE2EEES1I_S1K_JEEENS4_5SM1004TMEM4LOAD26SM100_TMEM_LOAD_32dp32b32xENS4_13SM90_TMA_LOADENS11_INS12_ILi2ELi4ELi3EEES15_NSS_INS5_IJS16_SG_EEENS5_IJSG_SC_EEEEEEENS4_39AutoVectorizingCopyWithAssumedAlignmentILi128EEENS4_14SM90_TMA_STOREES20_S22_S22_EEEvvEEEEvNT_6ParamsE)
        /*084c*/ 	.short	0x0380
        /*084e*/ 	.short	0x0800


	//----- nvinfo : EIATTR_SW_WAR
	.align		4
.L_55:
        /*0850*/ 	.byte	0x04, 0x36
        /*0852*/ 	.short	(.L_57 - .L_56)
.L_56:
        /*0854*/ 	.word	0x00000008
.L_57:


//--------------------- .nv.callgraph             --------------------------
	.section	.nv.callgraph,"",@"SHT_CUDA_CALLGRAPH"
	.align	4
	.sectionentsize	8
	.align		4
        /*0000*/ 	.word	0x00000000
	.align		4
        /*0004*/ 	.word	0xffffffff
	.align		4
        /*0008*/ 	.word	index@(_ZN7cutlass13device_kernelINS_4gemm6kernel13GemmUniversalIN4cute5tupleIJiiiiEEENS1_10collective13CollectiveMmaINS1_35MainloopSm100TmaUmmaWarpSpecializedILi4ELi2ELi4ENS5_IJNS4_1CILi2EEENSA_ILi1EEESC_EEEEENS5_IJNSA_ILi128EEENSA_ILi64EEENSA_ILi32EEEEEEaNS5_IJlSC_lEEEaSJ_NS4_8TiledMMAINS4_8MMA_AtomIJNS4_21SM100_MMA_S8_2x1SM_SSIaaiLi128ELi64ELNS4_4UMMA5MajorE0ELSO_0ELNSN_8SaturateE0EEEEEENS4_6LayoutINS5_IJSC_SC_SC_EEENS5_IJNSA_ILi0EEESU_SU_EEEEENS5_IJNS4_10UnderscoreESX_SX_EEEEENS4_18SM100_TMA_2SM_LOADENS4_14ComposedLayoutINS4_7SwizzleILi1ELi4ELi3EEENS4_18smem_ptr_flag_bitsILi8EEENSS_INS5_IJNSA_ILi8EEESH_EEENS5_IJSH_SC_EEEEEEEvNS4_8identityES10_S1A_vS1B_EENS_8epilogue10collective18CollectiveEpilogueINS1D_23Sm100TmaWarpSpecializedILi1ELi1ELi32ELb0ELb0EEEJNS5_IJSG_SG_SH_EEENS5_IJNSS_ISG_SC_EES1J_EEEaSJ_aSJ_NS1D_6fusion15FusionCallbacksIS1H_NS1L_17LinearCombinationIaiaiLNS_15FloatRoundStyleE2EEES1I_S1K_JEEENS4_5SM1004TMEM4LOAD26SM100_TMEM_LOAD_32dp32b32xENS4_13SM90_TMA_LOADENS11_INS12_ILi2ELi4ELi3EEES15_NSS_INS5_IJS16_SG_EEENS5_IJSG_SC_EEEEEEENS4_39AutoVectorizingCopyWithAssumedAlignmentILi128EEENS4_14SM90_TMA_STOREES20_S22_S22_EEEvvEEEEvNT_6ParamsE)
	.align		4
        /*000c*/ 	.word	index@(__assertfail)
	.align		4
        /*0010*/ 	.word	0x00000000
	.align		4
        /*0014*/ 	.word	0xfffffffe
	.align		4
        /*0018*/ 	.word	0x00000000
	.align		4
        /*001c*/ 	.word	0xfffffffd
	.align		4
        /*0020*/ 	.word	0x00000000
	.align		4
        /*0024*/ 	.word	0xfffffffc


//--------------------- .nv.constant4             --------------------------
	.section	.nv.constant4,"a",@progbits
	.align	8
	.align		8
.nv.constant4:
        /*0000*/ 	.dword	__assertfail
	.align		8
        /*0008*/ 	.dword	__unnamed_1
	.align		8
        /*0010*/ 	.dword	__unnamed_2
	.align		8
        /*0018*/ 	.dword	_ZN40_INTERNAL_bcc75f6d_4_k_cu_9dd2fa52_106694cuda3std3__45__cpo5beginE
	.align		8
        /*0020*/ 	.dword	_ZN40_INTERNAL_bcc75f6d_4_k_cu_9dd2fa52_106694cuda3std3__45__cpo3endE
	.align		8
        /*0028*/ 	.dword	_ZN40_INTERNAL_bcc75f6d_4_k_cu_9dd2fa52_106694cuda3std3__45__cpo6cbeginE
	.align		8
        /*0030*/ 	.dword	_ZN40_INTERNAL_bcc75f6d_4_k_cu_9dd2fa52_106694cuda3std3__45__cpo4cendE
	.align		8
        /*0038*/ 	.dword	_ZN40_INTERNAL_bcc75f6d_4_k_cu_9dd2fa52_106694cuda3std3__442_GLOBAL__N__bcc75f6d_4_k_cu_9dd2fa52_106696ignoreE
	.align		8
        /*0040*/ 	.dword	_ZN40_INTERNAL_bcc75f6d_4_k_cu_9dd2fa52_106694cuda3std3__419piecewise_constructE
	.align		8
        /*0048*/ 	.dword	_ZN40_INTERNAL_bcc75f6d_4_k_cu_9dd2fa52_106694cuda3std3__48in_placeE
	.align		8
        /*0050*/ 	.dword	_ZN40_INTERNAL_bcc75f6d_4_k_cu_9dd2fa52_106694cuda3std6ranges3__45__cpo4swapE
	.align		8
        /*0058*/ 	.dword	_ZN40_INTERNAL_bcc75f6d_4_k_cu_9dd2fa52_106694cuda3std6ranges3__45__cpo9iter_moveE
	.align		8
        /*0060*/ 	.dword	_ZN40_INTERNAL_bcc75f6d_4_k_cu_9dd2fa52_106694cute7productE
	.align		8
        /*0068*/ 	.dword	_ZN40_INTERNAL_bcc75f6d_4_k_cu_9dd2fa52_106694cute1_E
	.align		8
        /*0070*/ 	.dword	$str$25
	.align		8
        /*0078*/ 	.dword	$str$26
	.align		8
        /*0080*/ 	.dword	$str$27
	.align		8
        /*0088*/ 	.dword	$str$28


//--------------------- .text._ZN7cutlass13device_kernelINS_4gemm6kernel13GemmUniversalIN4cute5tupleIJiiiiEEENS1_10collective13CollectiveMmaINS1_35MainloopSm100TmaUmmaWarpSpecializedILi4ELi2ELi4ENS5_IJNS4_1CILi2EEENSA_ILi1EEESC_EEEEENS5_IJNSA_ILi128EEENSA_ILi64EEENSA_ILi32EEEEEEaNS5_IJlSC_lEEEaSJ_NS4_8TiledMMAINS4_8MMA_AtomIJNS4_21SM100_MMA_S8_2x1SM_SSIaaiLi128ELi64ELNS4_4UMMA5MajorE0ELSO_0ELNSN_8SaturateE0EEEEEENS4_6LayoutINS5_IJSC_SC_SC_EEENS5_IJNSA_ILi0EEESU_SU_EEEEENS5_IJNS4_10UnderscoreESX_SX_EEEEENS4_18SM100_TMA_2SM_LOADENS4_14ComposedLayoutINS4_7SwizzleILi1ELi4ELi3EEENS4_18smem_ptr_flag_bitsILi8EEENSS_INS5_IJNSA_ILi8EEESH_EEENS5_IJSH_SC_EEEEEEEvNS4_8identityES10_S1A_vS1B_EENS_8epilogue10collective18CollectiveEpilogueINS1D_23Sm100TmaWarpSpecializedILi1ELi1ELi32ELb0ELb0EEEJNS5_IJSG_SG_SH_EEENS5_IJNSS_ISG_SC_EES1J_EEEaSJ_aSJ_NS1D_6fusion15FusionCallbacksIS1H_NS1L_17LinearCombinationIaiaiLNS_15FloatRoundStyleE2EEES1I_S1K_JEEENS4_5SM1004TMEM4LOAD26SM100_TMEM_LOAD_32dp32b32xENS4_13SM90_TMA_LOADENS11_INS12_ILi2ELi4ELi3EEES15_NSS_INS5_IJS16_SG_EEENS5_IJSG_SC_EEEEEEENS4_39AutoVectorizingCopyWithAssumedAlignmentILi128EEENS4_14SM90_TMA_STOREES20_S22_S22_EEEvvEEEEvNT_6ParamsE --------------------------
	.section	.text._ZN7cutlass13device_kernelINS_4gemm6kernel13GemmUniversalIN4cute5tupleIJiiiiEEENS1_10collective13CollectiveMmaINS1_35MainloopSm100TmaUmmaWarpSpecializedILi4ELi2ELi4ENS5_IJNS4_1CILi2EEENSA_ILi1EEESC_EEEEENS5_IJNSA_ILi128EEENSA_ILi64EEENSA_ILi32EEEEEEaNS5_IJlSC_lEEEaSJ_NS4_8TiledMMAINS4_8MMA_AtomIJNS4_21SM100_MMA_S8_2x1SM_SSIaaiLi128ELi64ELNS4_4UMMA5MajorE0ELSO_0ELNSN_8SaturateE0EEEEEENS4_6LayoutINS5_IJSC_SC_SC_EEENS5_IJNSA_ILi0EEESU_SU_EEEEENS5_IJNS4_10UnderscoreESX_SX_EEEEENS4_18SM100_TMA_2SM_LOADENS4_14ComposedLayoutINS4_7SwizzleILi1ELi4ELi3EEENS4_18smem_ptr_flag_bitsILi8EEENSS_INS5_IJNSA_ILi8EEESH_EEENS5_IJSH_SC_EEEEEEEvNS4_8identityES10_S1A_vS1B_EENS_8epilogue10collective18CollectiveEpilogueINS1D_23Sm100TmaWarpSpecializedILi1ELi1ELi32ELb0ELb0EEEJNS5_IJSG_SG_SH_EEENS5_IJNSS_ISG_SC_EES1J_EEEaSJ_aSJ_NS1D_6fusion15FusionCallbacksIS1H_NS1L_17LinearCombinationIaiaiLNS_15FloatRoundStyleE2EEES1I_S1K_JEEENS4_5SM1004TMEM4LOAD26SM100_TMEM_LOAD_32dp32b32xENS4_13SM90_TMA_LOADENS11_INS12_ILi2ELi4ELi3EEES15_NSS_INS5_IJS16_SG_EEENS5_IJSG_SC_EEEEEEENS4_39AutoVectorizingCopyWithAssumedAlignmentILi128EEENS4_14SM90_TMA_STOREES20_S22_S22_EEEvvEEEEvNT_6ParamsE,"ax",@progbits
	.align	128
.text._ZN7cutlass13device_kernelINS_4gemm6kernel13GemmUniversalIN4cute5tupleIJiiiiEEENS1_10collective13CollectiveMmaINS1_35MainloopSm100TmaUmmaWarpSpecializedILi4ELi2ELi4ENS5_IJNS4_1CILi2EEENSA_ILi1EEESC_EEEEENS5_IJNSA_ILi128EEENSA_ILi64EEENSA_ILi32EEEEEEaNS5_IJlSC_lEEEaSJ_NS4_8TiledMMAINS4_8MMA_AtomIJNS4_21SM100_MMA_S8_2x1SM_SSIaaiLi128ELi64ELNS4_4UMMA5MajorE0ELSO_0ELNSN_8SaturateE0EEEEEENS4_6LayoutINS5_IJSC_SC_SC_EEENS5_IJNSA_ILi0EEESU_SU_EEEEENS5_IJNS4_10UnderscoreESX_SX_EEEEENS4_18SM100_TMA_2SM_LOADENS4_14ComposedLayoutINS4_7SwizzleILi1ELi4ELi3EEENS4_18smem_ptr_flag_bitsILi8EEENSS_INS5_IJNSA_ILi8EEESH_EEENS5_IJSH_SC_EEEEEEEvNS4_8identityES10_S1A_vS1B_EENS_8epilogue10collective18CollectiveEpilogueINS1D_23Sm100TmaWarpSpecializedILi1ELi1ELi32ELb0ELb0EEEJNS5_IJSG_SG_SH_EEENS5_IJNSS_ISG_SC_EES1J_EEEaSJ_aSJ_NS1D_6fusion15FusionCallbacksIS1H_NS1L_17LinearCombinationIaiaiLNS_15FloatRoundStyleE2EEES1I_S1K_JEEENS4_5SM1004TMEM4LOAD26SM100_TMEM_LOAD_32dp32b32xENS4_13SM90_TMA_LOADENS11_INS12_ILi2ELi4ELi3EEES15_NSS_INS5_IJS16_SG_EEENS5_IJSG_SC_EEEEEEENS4_39AutoVectorizingCopyWithAssumedAlignmentILi128EEENS4_14SM90_TMA_STOREES20_S22_S22_EEEvvEEEEvNT_6ParamsE:
        .type           _ZN7cutlass13device_kernelINS_4gemm6kernel13GemmUniversalIN4cute5tupleIJiiiiEEENS1_10collective13CollectiveMmaINS1_35MainloopSm100TmaUmmaWarpSpecializedILi4ELi2ELi4ENS5_IJNS4_1CILi2EEENSA_ILi1EEESC_EEEEENS5_IJNSA_ILi128EEENSA_ILi64EEENSA_ILi32EEEEEEaNS5_IJlSC_lEEEaSJ_NS4_8TiledMMAINS4_8MMA_AtomIJNS4_21SM100_MMA_S8_2x1SM_SSIaaiLi128ELi64ELNS4_4UMMA5MajorE0ELSO_0ELNSN_8SaturateE0EEEEEENS4_6LayoutINS5_IJSC_SC_SC_EEENS5_IJNSA_ILi0EEESU_SU_EEEEENS5_IJNS4_10UnderscoreESX_SX_EEEEENS4_18SM100_TMA_2SM_LOADENS4_14ComposedLayoutINS4_7SwizzleILi1ELi4ELi3EEENS4_18smem_ptr_flag_bitsILi8EEENSS_INS5_IJNSA_ILi8EEESH_EEENS5_IJSH_SC_EEEEEEEvNS4_8identityES10_S1A_vS1B_EENS_8epilogue10collective18CollectiveEpilogueINS1D_23Sm100TmaWarpSpecializedILi1ELi1ELi32ELb0ELb0EEEJNS5_IJSG_SG_SH_EEENS5_IJNSS_ISG_SC_EES1J_EEEaSJ_aSJ_NS1D_6fusion15FusionCallbacksIS1H_NS1L_17LinearCombinationIaiaiLNS_15FloatRoundStyleE2EEES1I_S1K_JEEENS4_5SM1004TMEM4LOAD26SM100_TMEM_LOAD_32dp32b32xENS4_13SM90_TMA_LOADENS11_INS12_ILi2ELi4ELi3EEES15_NSS_INS5_IJS16_SG_EEENS5_IJSG_SC_EEEEEEENS4_39AutoVectorizingCopyWithAssumedAlignmentILi128EEENS4_14SM90_TMA_STOREES20_S22_S22_EEEvvEEEEvNT_6ParamsE,@function
        .size           _ZN7cutlass13device_kernelINS_4gemm6kernel13GemmUniversalIN4cute5tupleIJiiiiEEENS1_10collective13CollectiveMmaINS1_35MainloopSm100TmaUmmaWarpSpecializedILi4ELi2ELi4ENS5_IJNS4_1CILi2EEENSA_ILi1EEESC_EEEEENS5_IJNSA_ILi128EEENSA_ILi64EEENSA_ILi32EEEEEEaNS5_IJlSC_lEEEaSJ_NS4_8TiledMMAINS4_8MMA_AtomIJNS4_21SM100_MMA_S8_2x1SM_SSIaaiLi128ELi64ELNS4_4UMMA5MajorE0ELSO_0ELNSN_8SaturateE0EEEEEENS4_6LayoutINS5_IJSC_SC_SC_EEENS5_IJNSA_ILi0EEESU_SU_EEEEENS5_IJNS4_10UnderscoreESX_SX_EEEEENS4_18SM100_TMA_2SM_LOADENS4_14ComposedLayoutINS4_7SwizzleILi1ELi4ELi3EEENS4_18smem_ptr_flag_bitsILi8EEENSS_INS5_IJNSA_ILi8EEESH_EEENS5_IJSH_SC_EEEEEEEvNS4_8identityES10_S1A_vS1B_EENS_8epilogue10collective18CollectiveEpilogueINS1D_23Sm100TmaWarpSpecializedILi1ELi1ELi32ELb0ELb0EEEJNS5_IJSG_SG_SH_EEENS5_IJNSS_ISG_SC_EES1J_EEEaSJ_aSJ_NS1D_6fusion15FusionCallbacksIS1H_NS1L_17LinearCombinationIaiaiLNS_15FloatRoundStyleE2EEES1I_S1K_JEEENS4_5SM1004TMEM4LOAD26SM100_TMEM_LOAD_32dp32b32xENS4_13SM90_TMA_LOADENS11_INS12_ILi2ELi4ELi3EEES15_NSS_INS5_IJS16_SG_EEENS5_IJSG_SC_EEEEEEENS4_39AutoVectorizingCopyWithAssumedAlignmentILi128EEENS4_14SM90_TMA_STOREES20_S22_S22_EEEvvEEEEvNT_6ParamsE,(.L_x_149 - _ZN7cutlass13device_kernelINS_4gemm6kernel13GemmUniversalIN4cute5tupleIJiiiiEEENS1_10collective13CollectiveMmaINS1_35MainloopSm100TmaUmmaWarpSpecializedILi4ELi2ELi4ENS5_IJNS4_1CILi2EEENSA_ILi1EEESC_EEEEENS5_IJNSA_ILi128EEENSA_ILi64EEENSA_ILi32EEEEEEaNS5_IJlSC_lEEEaSJ_NS4_8TiledMMAINS4_8MMA_AtomIJNS4_21SM100_MMA_S8_2x1SM_SSIaaiLi128ELi64ELNS4_4UMMA5MajorE0ELSO_0ELNSN_8SaturateE0EEEEEENS4_6LayoutINS5_IJSC_SC_SC_EEENS5_IJNSA_ILi0EEESU_SU_EEEEENS5_IJNS4_10UnderscoreESX_SX_EEEEENS4_18SM100_TMA_2SM_LOADENS4_14ComposedLayoutINS4_7SwizzleILi1ELi4ELi3EEENS4_18smem_ptr_flag_bitsILi8EEENSS_INS5_IJNSA_ILi8EEESH_EEENS5_IJSH_SC_EEEEEEEvNS4_8identityES10_S1A_vS1B_EENS_8epilogue10collective18CollectiveEpilogueINS1D_23Sm100TmaWarpSpecializedILi1ELi1ELi32ELb0ELb0EEEJNS5_IJSG_SG_SH_EEENS5_IJNSS_ISG_SC_EES1J_EEEaSJ_aSJ_NS1D_6fusion15FusionCallbacksIS1H_NS1L_17LinearCombinationIaiaiLNS_15FloatRoundStyleE2EEES1I_S1K_JEEENS4_5SM1004TMEM4LOAD26SM100_TMEM_LOAD_32dp32b32xENS4_13SM90_TMA_LOADENS11_INS12_ILi2ELi4ELi3EEES15_NSS_INS5_IJS16_SG_EEENS5_IJSG_SC_EEEEEEENS4_39AutoVectorizingCopyWithAssumedAlignmentILi128EEENS4_14SM90_TMA_STOREES20_S22_S22_EEEvvEEEEvNT_6ParamsE)
        .other          _ZN7cutlass13device_kernelINS_4gemm6kernel13GemmUniversalIN4cute5tupleIJiiiiEEENS1_10collective13CollectiveMmaINS1_35MainloopSm100TmaUmmaWarpSpecializedILi4ELi2ELi4ENS5_IJNS4_1CILi2EEENSA_ILi1EEESC_EEEEENS5_IJNSA_ILi128EEENSA_ILi64EEENSA_ILi32EEEEEEaNS5_IJlSC_lEEEaSJ_NS4_8TiledMMAINS4_8MMA_AtomIJNS4_21SM100_MMA_S8_2x1SM_SSIaaiLi128ELi64ELNS4_4UMMA5MajorE0ELSO_0ELNSN_8SaturateE0EEEEEENS4_6LayoutINS5_IJSC_SC_SC_EEENS5_IJNSA_ILi0EEESU_SU_EEEEENS5_IJNS4_10UnderscoreESX_SX_EEEEENS4_18SM100_TMA_2SM_LOADENS4_14ComposedLayoutINS4_7SwizzleILi1ELi4ELi3EEENS4_18smem_ptr_flag_bitsILi8EEENSS_INS5_IJNSA_ILi8EEESH_EEENS5_IJSH_SC_EEEEEEEvNS4_8identityES10_S1A_vS1B_EENS_8epilogue10collective18CollectiveEpilogueINS1D_23Sm100TmaWarpSpecializedILi1ELi1ELi32ELb0ELb0EEEJNS5_IJSG_SG_SH_EEENS5_IJNSS_ISG_SC_EES1J_EEEaSJ_aSJ_NS1D_6fusion15FusionCallbacksIS1H_NS1L_17LinearCombinationIaiaiLNS_15FloatRoundStyleE2EEES1I_S1K_JEEENS4_5SM1004TMEM4LOAD26SM100_TMEM_LOAD_32dp32b32xENS4_13SM90_TMA_LOADENS11_INS12_ILi2ELi4ELi3EEES15_NSS_INS5_IJS16_SG_EEENS5_IJSG_SC_EEEEEEENS4_39AutoVectorizingCopyWithAssumedAlignmentILi128EEENS4_14SM90_TMA_STOREES20_S22_S22_EEEvvEEEEvNT_6ParamsE,@"STO_CUDA_ENTRY STV_DEFAULT"
_ZN7cutlass13device_kernelINS_4gemm6kernel13GemmUniversalIN4cute5tupleIJiiiiEEENS1_10collective13CollectiveMmaINS1_35MainloopSm100TmaUmmaWarpSpecializedILi4ELi2ELi4ENS5_IJNS4_1CILi2EEENSA_ILi1EEESC_EEEEENS5_IJNSA_ILi128EEENSA_ILi64EEENSA_ILi32EEEEEEaNS5_IJlSC_lEEEaSJ_NS4_8TiledMMAINS4_8MMA_AtomIJNS4_21SM100_MMA_S8_2x1SM_SSIaaiLi128ELi64ELNS4_4UMMA5MajorE0ELSO_0ELNSN_8SaturateE0EEEEEENS4_6LayoutINS5_IJSC_SC_SC_EEENS5_IJNSA_ILi0EEESU_SU_EEEEENS5_IJNS4_10UnderscoreESX_SX_EEEEENS4_18SM100_TMA_2SM_LOADENS4_14ComposedLayoutINS4_7SwizzleILi1ELi4ELi3EEENS4_18smem_ptr_flag_bitsILi8EEENSS_INS5_IJNSA_ILi8EEESH_EEENS5_IJSH_SC_EEEEEEEvNS4_8identityES10_S1A_vS1B_EENS_8epilogue10collective18CollectiveEpilogueINS1D_23Sm100TmaWarpSpecializedILi1ELi1ELi32ELb0ELb0EEEJNS5_IJSG_SG_SH_EEENS5_IJNSS_ISG_SC_EES1J_EEEaSJ_aSJ_NS1D_6fusion15FusionCallbacksIS1H_NS1L_17LinearCombinationIaiaiLNS_15FloatRoundStyleE2EEES1I_S1K_JEEENS4_5SM1004TMEM4LOAD26SM100_TMEM_LOAD_32dp32b32xENS4_13SM90_TMA_LOADENS11_INS12_ILi2ELi4ELi3EEES15_NSS_INS5_IJS16_SG_EEENS5_IJSG_SC_EEEEEEENS4_39AutoVectorizingCopyWithAssumedAlignmentILi128EEENS4_14SM90_TMA_STOREES20_S22_S22_EEEvvEEEEvNT_6ParamsE:
[----:B------:R-:W1:Y:S01]  /*0000*/  LDC R1, c[0x0][0x37c] ;  /* 0x0000df00ff017b82 */ /* 0x000e620000000800 */
[----:B------:R-:W2:Y:S01]  /*0010*/  S2R R103, SR_TID.X ;  /* 0x0000000000677919 */ /* 0x000ea20000002100 */
[----:B------:R-:W3:Y:S06]  /*0020*/  LDCU.64 UR6, c[0x0][0x890] ;  /* 0x00011200ff0677ac */ /* 0x000eec0008000a00 */
[----:B------:R-:W4:Y:S01]  /*0030*/  S2UR UR37, SR_CgaCtaId ;  /* 0x00000000002579c3 */ /* 0x000f220000008800 */
[----:B------:R-:W-:Y:S02]  /*0040*/  PRMT R99, RZ, 0x7610, R99 ;  /* 0x00007610ff637816 */ /* 0x000fe40000000063 */
[----:B------:R-:W-:Y:S01]  /*0050*/  ELECT P1, URZ, PT ;  /* 0x0000000000ff782f */ /* 0x000fe20003820000 */
[----:B------:R-:W1:Y:S01]  /*0060*/  LDCU.64 UR40, c[0x0][0x358] ;  /* 0x00006b00ff2877ac */ /* 0x000e620008000a00 */
[----:B---3--:R-:W-:-:S04]  /*0070*/  UISETP.NE.U32.AND UP0, UPT, UR6, URZ, UPT ;  /* 0x000000ff0600728c */ /* 0x008fc8000bf05070 */
[----:B------:R-:W-:Y:S02]  /*0080*/  UISETP.NE.AND.EX UP0, UPT, UR7, URZ, UPT, UP0 ;  /* 0x000000ff0700728c */ /* 0x000fe4000bf05300 */
[----:B----4-:R-:W-:Y:S02]  /*0090*/  ULOP3.LUT UR5, UR37, 0x1, URZ, 0xc0, !UPT ;  /* 0x0000000125057892 */ /* 0x010fe4000f8ec0ff */
[----:B------:R-:W-:Y:S01]  /*00a0*/  ULOP3.LUT UR4, UR37, 0x1, URZ, 0x3c, !UPT ;  /* 0x0000000125047892 */ /* 0x000fe2000f8e3cff */
[----:B--2---:R-:W-:-:S05]  /*00b0*/  SHF.R.U32.HI R106, RZ, 0x5, R103 ;  /* 0x00000005ff6a7819 */ /* 0x004fca0000011667 */
[----:B------:R-:W2:Y:S02]  /*00c0*/  SHFL.IDX PT, R0, R106, RZ, 0x1f ;  /* 0x00001fff6a007589 */ /* 0x000ea400000e0000 */
[----:B--2---:R-:W-:Y:S01]  /*00d0*/  R2UR UR10, R0 ;  /* 0x00000000000a72ca */ /* 0x004fe200000e0000 */
[----:B-1----:R-:W-:-:S14]  /*00e0*/  BRA.U UP0, `(.L_x_0) ;  /* 0x00000001002c7547 */ /* 0x002fdc000b800000 */
[----:B------:R-:W1:Y:S02]  /*00f0*/  LDCU.64 UR8, c[0x0][0x888] ;  /* 0x00011100ff0877ac */ /* 0x000e640008000a00 */
[----:B-1----:R-:W-:-:S04]  /*0100*/  UISETP.NE.U32.AND UP0, UPT, UR8, URZ, UPT ;  /* 0x000000ff0800728c */ /* 0x002fc8000bf05070 */
[----:B------:R-:W-:-:S09]  /*0110*/  UISETP.NE.AND.EX UP0, UPT, UR9, URZ, UPT, UP0 ;  /* 0x000000ff0900728c */ /* 0x000fd2000bf05300 */
[----:B------:R-:W-:Y:S05]  /*0120*/  BRA.U !UP0, `(.L_x_1) ;  /* 0x0000000108107547 */ /* 0x000fea000b800000 */
[----:B------:R-:W1:Y:S02]  /*0130*/  LDC.64 R48, c[0x0][0x888] ;  /* 0x00022200ff307b82 */ /* 0x000e640000000a00 */
[----:B-1----:R1:W5:Y:S01]  /*0140*/  LDG.E R48, desc[UR40][R48.64] ;  /* 0x0000002830307981 */ /* 0x002362000c1e1900 */
[----:B------:R-:W-:Y:S01]  /*0150*/  HFMA2 R99, -RZ, RZ, 0, 5.9604644775390625e-08 ;  /* 0x00000001ff637431 */ /* 0x000fe200000001ff */
[----:B------:R-:W-:Y:S05]  /*0160*/  BRA `(.L_x_0) ;  /* 0x00000000000c7947 */ /* 0x000fea0003800000 */
.L_x_1:
[----:B------:R-:W1:Y:S01]  /*0170*/  LDCU UR8, c[0x0][0x880] ;  /* 0x00011000ff0877ac */ /* 0x000e620008000800 */
[----:B------:R-:W-:Y:S01]  /*0180*/  HFMA2 R99, -RZ, RZ, 0, 5.9604644775390625e-08 ;  /* 0x00000001ff637431 */ /* 0x000fe200000001ff */
[----:B-1----:R-:W-:-:S07]  /*0190*/  MOV R48, UR8 ;  /* 0x0000000800307c02 */ /* 0x002fce0008000f00 */
.L_x_0:
[----:B------:R-:W2:Y:S02]  /*01a0*/  LDCU.64 UR8, c[0x0][0x8b0] ;  /* 0x00011600ff0877ac */ /* 0x000ea40008000a00 */
[----:B--2---:R-:W-:-:S04]  /*01b0*/  UISETP.NE.U32.AND UP0, UPT, UR8, URZ, UPT ;  /* 0x000000ff0800728c */ /* 0x004fc8000bf05070 */
[----:B------:R-:W-:-:S09]  /*01c0*/  UISETP.NE.AND.EX UP0, UPT, UR9, URZ, UPT, UP0 ;  /* 0x000000ff0900728c */ /* 0x000fd2000bf05300 */
[----:B------:R-:W-:Y:S05]  /*01d0*/  BRA.U UP0, `(.L_x_2) ;  /* 0x0000000100247547 */ /* 0x000fea000b800000 */
[----:B------:R-:W2:Y:S02]  /*01e0*/  LDCU.64 UR8, c[0x0][0x8a8] ;  /* 0x00011500ff0877ac */ /* 0x000ea40008000a00 */
[----:B--2---:R-:W-:-:S04]  /*01f0*/  UISETP.NE.U32.AND UP0, UPT, UR8, URZ, UPT ;  /* 0x000000ff0800728c */ /* 0x004fc8000bf05070 */
[----:B------:R-:W-:-:S09]  /*0200*/  UISETP.NE.AND.EX UP0, UPT, UR9, URZ, UPT, UP0 ;  /* 0x000000ff0900728c */ /* 0x000fd2000bf05300 */
[----:B------:R-:W-:Y:S05]  /*0210*/  BRA.U !UP0, `(.L_x_3) ;  /* 0x00000001080c7547 */ /* 0x000fea000b800000 */
[----:B------:R-:W2:Y:S02]  /*0220*/  LDC.64 R46, c[0x0][0x8a8] ;  /* 0x00022a00ff2e7b82 */ /* 0x000ea40000000a00 */
[----:B--2---:R2:W5:Y:S01]  /*0230*/  LDG.E R46, desc[UR40][R46.64] ;  /* 0x000000282e2e7981 */ /* 0x004562000c1e1900 */
[----:B------:R-:W-:Y:S05]  /*0240*/  BRA `(.L_x_2) ;  /* 0x0000000000087947 */ /* 0x000fea0003800000 */
.L_x_3:
[----:B------:R-:W2:Y:S02]  /*0250*/  LDCU UR8, c[0x0][0x8a0] ;  /* 0x00011400ff0877ac */ /* 0x000ea40008000800 */
[----:B--2---:R-:W-:Y:S02]  /*0260*/  MOV R46, UR8 ;  /* 0x00000008002e7c02 */ /* 0x004fe40008000f00 */
.L_x_2:
[----:B------:R-:W-:Y:S01]  /*0270*/  IMAD.U32 R0, RZ, RZ, UR10 ;  /* 0x0000000aff007e24 */ /* 0x000fe2000f8e00ff */
[----:B------:R-:W-:Y:S04]  /*0280*/  BSSY.RECONVERGENT B0, `(.L_x_4) ;  /* 0x000000c000007945 */ /* 0x000fe80003800200 */
[C---:B------:R-:W-:Y:S02]  /*0290*/  ISETP.NE.OR P2, PT, R0.reuse, 0x1, !P1 ;  /* 0x000000010000780c */ /* 0x040fe40004f45670 */
[----:B------:R-:W-:-:S11]  /*02a0*/  ISETP.NE.OR P0, PT, R0, 0x3, !P1 ;  /* 0x000000030000780c */ /* 0x000fd60004f05670 */
[----:B------:R-:W-:Y:S05]  /*02b0*/  @P2 BRA `(.L_x_5) ;  /* 0x0000000000202947 */ /* 0x000fea0003800000 */
[----:B------:R-:W3:Y:S02]  /*02c0*/  LDCU.64 UR8, c[0x0][0x348] ;  /* 0x00006900ff0877ac */ /* 0x000ee40008000a00 */
[----:B---3--:R-:W-:Y:S02]  /*02d0*/  UIADD3 UR12, UP1, UPT, UR8, 0x80, URZ ;  /* 0x00000080080c7890 */ /* 0x008fe4000ff3e0ff */
[----:B------:R-:W-:Y:S02]  /*02e0*/  UIADD3 UR8, UP0, UPT, UR8, 0x180, URZ ;  /* 0x0000018008087890 */ /* 0x000fe4000ff1e0ff */
[----:B------:R-:W-:Y:S02]  /*02f0*/  UIADD3.X UR13, UPT, UPT, URZ, UR9, URZ, UP1, !UPT ;  /* 0x00000009ff0d7290 */ /* 0x000fe40008ffe4ff */
[----:B------:R-:W-:-:S07]  /*0300*/  UIADD3.X UR9, UPT, UPT, URZ, UR9, URZ, UP0, !UPT ;  /* 0x00000009ff097290 */ /* 0x000fce00087fe4ff */
[----:B------:R3:W-:Y:S02]  /*0310*/  UTMACCTL.PF [UR12] ;  /* 0x000000000c0079b9 */ /* 0x0007e40008040000 */
[----:B------:R3:W-:Y:S02]  /*0320*/  UTMACCTL.PF [UR8] ;  /* 0x00000000080079b9 */ /* 0x0007e40008040000 */
[----:B---3--:R-:W-:Y:S01]  /*0330*/  NOP ;  /* 0x0000000000007918 */ /* 0x008fe20000000000 */
.L_x_5:
[----:B------:R-:W-:Y:S05]  /*0340*/  BSYNC.RECONVERGENT B0 ;  /* 0x0000000000007941 */ /* 0x000fea0003800200 */
.L_x_4:
[----:B------:R-:W-:Y:S04]  /*0350*/  BSSY.RECONVERGENT B0, `(.L_x_6) ;  /* 0x000000a000007945 */ /* 0x000fe80003800200 */
        /* <DEDUP_REMOVED lines=9> */
.L_x_7:
[----:B------:R-:W-:Y:S05]  /*03f0*/  BSYNC.RECONVERGENT B0 ;  /* 0x0000000000007941 */ /* 0x000fea0003800200 */
.L_x_6:
[----:B------:R-:W3:Y:S01]  /*0400*/  LDCU.64 UR8, c[0x0][0x888] ;  /* 0x00011100ff0877ac */ /* 0x000ee20008000a00 */
[----:B------:R-:W-:Y:S02]  /*0410*/  UISETP.EQ.U32.AND UP1, UPT, UR6, URZ, UPT ;  /* 0x000000ff0600728c */ /* 0x000fe4000bf22070 */
[----:B------:R-:W-:Y:S02]  /*0420*/  UPLOP3.LUT UP5, UPT, UPT, UPT, UPT, 0x80, 0x8 ;  /* 0x000000000008789c */ /* 0x000fe40003faf070 */
[----:B---3--:R-:W-:-:S04]  /*0430*/  UISETP.NE.U32.AND UP0, UPT, UR8, URZ, UPT ;  /* 0x000000ff0800728c */ /* 0x008fc8000bf05070 */
[----:B------:R-:W-:-:S04]  /*0440*/  UISETP.NE.AND.EX UP0, UPT, UR9, URZ, UPT, UP0 ;  /* 0x000000ff0900728c */ /* 0x000fc8000bf05300 */
[----:B------:R-:W-:-:S04]  /*0450*/  UISETP.EQ.OR.EX UP2, UPT, UR7, URZ, !UP0, UP1 ;  /* 0x000000ff0700728c */ /* 0x000fc8000c742710 */
[----:B------:R-:W-:-:S05]  /*0460*/  UP2UR UR44, UPR, URZ, 0x4 ;  /* 0x00000004ff2c7883 */ /* 0x000fca0008000000 */
[----:B------:R-:W-:Y:S07]  /*0470*/  BRA.U !UP2, `(.L_x_8) ;  /* 0x000000010a207547 */ /* 0x000fee000b800000 */
[----:B-----5:R-:W-:Y:S01]  /*0480*/  R2UR UR8, R48 ;  /* 0x00000000300872ca */ /* 0x020fe200000e0000 */
[----:B------:R-:W-:Y:S02]  /*0490*/  UISETP.NE.U32.AND UP2, UPT, UR6, URZ, UPT ;  /* 0x000000ff0600728c */ /* 0x000fe4000bf45070 */
[----:B------:R-:W-:Y:S02]  /*04a0*/  USEL UR6, URZ, 0xffffffff, UP0 ;  /* 0xffffffffff067887 */ /* 0x000fe40008000000 */
[----:B------:R-:W-:-:S08]  /*04b0*/  UISETP.NE.AND.EX UP2, UPT, UR7, URZ, UPT, UP2 ;  /* 0x000000ff0700728c */ /* 0x000fd0000bf45320 */
[----:B------:R-:W-:-:S04]  /*04c0*/  UISETP.NE.AND UP1, UPT, UR8, URZ, UPT ;  /* 0x000000ff0800728c */ /* 0x000fc8000bf25270 */
[----:B------:R-:W-:-:S04]  /*04d0*/  @!UP2 USEL UR6, URZ, 0xffffffff, UP1 ;  /* 0xffffffffff06a887 */ /* 0x000fc80008800000 */
[----:B------:R-:W-:-:S04]  /*04e0*/  ULOP3.LUT UR6, UR6, 0x1, URZ, 0xc0, !UPT ;  /* 0x0000000106067892 */ /* 0x000fc8000f8ec0ff */
[----:B------:R-:W-:-:S11]  /*04f0*/  UISETP.NE.U32.AND UP5, UPT, UR6, 0x1, UPT ;  /* 0x000000010600788c */ /* 0x000fd6000bfa5070 */
.L_x_8:
[----:B------:R-:W3:Y:S01]  /*0500*/  SHFL.IDX PT, R0, R106, RZ, 0x1f ;  /* 0x00001fff6a007589 */ /* 0x000ee200000e0000 */
[----:B------:R-:W-:-:S04]  /*0510*/  UISETP.NE.AND UP1, UPT, UR10, 0x2, UPT ;  /* 0x000000020a00788c */ /* 0x000fc8000bf25270 */
[----:B------:R-:W-:Y:S02]  /*0520*/  UISETP.EQ.AND UP2, UPT, UR5, URZ, !UP1 ;  /* 0x000000ff0500728c */ /* 0x000fe4000cf42270 */
[----:B------:R-:W-:-:S04]  /*0530*/  USEL UR7, URZ, 0x1, UP1 ;  /* 0x00000001ff077887 */ /* 0x000fc80008800000 */
[----:B------:R-:W-:Y:S02]  /*0540*/  PLOP3.LUT P5, PT, P1, PT, UP2, 0x80, 0x8 ;  /* 0x000000000008781c */ /* 0x000fe40000faf028 */
[----:B---3--:R-:W-:-:S13]  /*0550*/  ISETP.NE.AND P0, PT, R0, RZ, PT ;  /* 0x000000ff0000720c */ /* 0x008fda0003f05270 */
[----:B------:R-:W-:Y:S05]  /*0560*/  @P0 BRA `(.L_x_9) ;  /* 0x0000000000440947 */ /* 0x000fea0003800000 */
[----:B------:R-:W-:Y:S01]  /*0570*/  UMOV UR8, 0x400 ;  /* 0x0000040000087882 */ /* 0x000fe20000000000 */
[----:B------:R-:W-:Y:S01]  /*0580*/  UMOV UR6, 0x1 ;  /* 0x0000000100067882 */ /* 0x000fe20000000000 */
[----:B------:R-:W-:Y:S02]  /*0590*/  ULEA UR8, UR37, UR8, 0x18 ;  /* 0x0000000825087291 */ /* 0x000fe4000f8ec0ff */
[----:B------:R-:W-:-:S04]  /*05a0*/  UIADD3 UR12, UPT, UPT, -UR6, 0x100000, URZ ;  /* 0x00100000060c7890 */ /* 0x000fc8000fffe1ff */
[----:B------:R-:W-:Y:S02]  /*05b0*/  USHF.L.U32 UR13, UR12, 0xb, URZ ;  /* 0x0000000b0c0d7899 */ /* 0x000fe400080006ff */
[----:B------:R-:W-:Y:S01]  /*05c0*/  USHF.L.U32 UR12, UR12, 0x1, URZ ;  /* 0x000000010c0c7899 */ /* 0x000fe200080006ff */
[----:B------:R-:W-:Y:S01]  /*05d0*/  ELECT P0, URZ, PT ;  /* 0x0000000000ff782f */ /* 0x000fe20003800000 */
[----:B------:R-:W3:Y:S10]  /*05e0*/  FENCE.VIEW.ASYNC.S ;  /* 0x00000000000073c6 */ /* 0x000ef40000000000 */
[----:B---3--:R3:W4:Y:S01]  /*05f0*/  SYNCS.EXCH.64 URZ, [UR8], UR12 ;  /* 0x0000000c08ff75b2 */ /* 0x0087220008000100 */
[----:B------:R3:W1:Y:S01]  /*0600*/  SYNCS.EXCH.64 URZ, [UR8+0x20], UR12 ;  /* 0x0000200c08ff75b2 */ /* 0x0006620008000100 */
[----:B------:R3:W1:Y:S01]  /*0610*/  SYNCS.EXCH.64 URZ, [UR8+0x8], UR12 ;  /* 0x0000080c08ff75b2 */ /* 0x0006620008000100 */
[----:B------:R3:W1:Y:S01]  /*0620*/  SYNCS.EXCH.64 URZ, [UR8+0x28], UR12 ;  /* 0x0000280c08ff75b2 */ /* 0x0006620008000100 */
[----:B------:R3:W1:Y:S01]  /*0630*/  SYNCS.EXCH.64 URZ, [UR8+0x10], UR12 ;  /* 0x0000100c08ff75b2 */ /* 0x0006620008000100 */
[----:B------:R3:W1:Y:S01]  /*0640*/  SYNCS.EXCH.64 URZ, [UR8+0x30], UR12 ;  /* 0x0000300c08ff75b2 */ /* 0x0006620008000100 */
[----:B------:R3:W1:Y:S01]  /*0650*/  SYNCS.EXCH.64 URZ, [UR8+0x18], UR12 ;  /* 0x0000180c08ff75b2 */ /* 0x0006620008000100 */
[----:B------:R3:W1:Y:S01]  /*0660*/  SYNCS.EXCH.64 URZ, [UR8+0x38], UR12 ;  /* 0x0000380c08ff75b2 */ /* 0x0006620008000100 */
[----:B------:R-:W-:Y:S01]  /*0670*/  NOP ;  /* 0x0000000000007918 */ /* 0x000fe20000000000 */
.L_x_9:
[----:B------:R-:W2:Y:S01]  /*0680*/  SHFL.IDX PT, R0, R106, RZ, 0x1f ;  /* 0x00001fff6a007589 */ /* 0x000ea200000e0000 */
[----:B------:R-:W-:Y:S01]  /*0690*/  NOP ;  /* 0x0000000000007918 */ /* 0x000fe20000000000 */
[----:B--2---:R-:W-:-:S13]  /*06a0*/  ISETP.NE.AND P0, PT, R0, 0x1, PT ;  /* 0x000000010000780c */ /* 0x004fda0003f05270 */
[----:B------:R-:W-:Y:S05]  /*06b0*/  @P0 BRA `(.L_x_10) ;  /* 0x00000000003c0947 */ /* 0x000fea0003800000 */
[----:B------:R-:W-:Y:S01]  /*06c0*/  UMOV UR9, 0x400 ;  /* 0x0000040000097882 */ /* 0x000fe20000000000 */
[----:B---3--:R-:W-:Y:S01]  /*06d0*/  UMOV UR8, 0x20 ;  /* 0x0000002000087882 */ /* 0x008fe20000000000 */
[----:B------:R-:W-:Y:S01]  /*06e0*/  UMOV UR6, 0x80 ;  /* 0x0000008000067882 */ /* 0x000fe20000000000 */
[----:B------:R-:W-:Y:S02]  /*06f0*/  ULEA UR9, UR37, UR9, 0x18 ;  /* 0x0000000925097291 */ /* 0x000fe4000f8ec0ff */
[----:B------:R-:W-:-:S04]  /*0700*/  UIADD3 UR12, UPT, UPT, -UR8, 0x100000, URZ ;  /* 0x00100000080c7890 */ /* 0x000fc8000fffe1ff */
[----:B------:R-:W-:Y:S02]  /*0710*/  USHF.L.U32 UR13, UR12, 0xb, URZ ;  /* 0x0000000b0c0d7899 */ /* 0x000fe400080006ff */
[----:B------:R-:W-:Y:S02]  /*0720*/  USHF.L.U32 UR12, UR12, 0x1, URZ ;  /* 0x000000010c0c7899 */ /* 0x000fe400080006ff */
[----:B------:R-:W-:-:S04]  /*0730*/  UIADD3 UR14, UPT, UPT, -UR6, 0x100000, URZ ;  /* 0x00100000060e7890 */ /* 0x000fc8000fffe1ff */
[----:B------:R-:W-:Y:S02]  /*0740*/  USHF.L.U32 UR15, UR14, 0xb, URZ ;  /* 0x0000000b0e0f7899 */ /* 0x000fe400080006ff */
[----:B------:R-:W-:Y:S01]  /*0750*/  USHF.L.U32 UR14, UR14, 0x1, URZ ;  /* 0x000000010e0e7899 */ /* 0x000fe200080006ff */
[----:B------:R-:W-:Y:S01]  /*0760*/  ELECT P0, URZ, PT ;  /* 0x0000000000ff782f */ /* 0x000fe20003800000 */
[----:B------:R-:W2:Y:S02]  /*0770*/  FENCE.VIEW.ASYNC.S ;  /* 0x00000000000073c6 */ /* 0x000ea40000000000 */
[----:B--2---:R2:W3:Y:S08]  /*0780*/  SYNCS.EXCH.64 URZ, [UR9+0x40], UR12 ;  /* 0x0000400c09ff75b2 */ /* 0x0044f00008000100 */
[----:B------:R2:W1:Y:S01]  /*0790*/  SYNCS.EXCH.64 URZ, [UR9+0x48], UR14 ;  /* 0x0000480e09ff75b2 */ /* 0x0004620008000100 */
[----:B------:R-:W-:Y:S01]  /*07a0*/  NOP ;  /* 0x0000000000007918 */ /* 0x000fe20000000000 */
.L_x_10:
[----:B------:R-:W4:Y:S01]  /*07b0*/  SHFL.IDX PT, R0, R106, RZ, 0x1f ;  /* 0x00001fff6a007589 */ /* 0x000f2200000e0000 */
[----:B------:R-:W-:Y:S01]  /*07c0*/  NOP ;  /* 0x0000000000007918 */ /* 0x000fe20000000000 */
[----:B----4-:R-:W-:-:S13]  /*07d0*/  ISETP.NE.AND P0, PT, R0, 0x3, PT ;  /* 0x000000030000780c */ /* 0x010fda0003f05270 */
[----:B------:R-:W-:Y:S05]  /*07e0*/  @P0 BRA `(.L_x_11) ;  /* 0x00000000002c0947 */ /* 0x000fea0003800000 */
[----:B---3--:R-:W-:Y:S01]  /*07f0*/  UMOV UR8, 0x400 ;  /* 0x0000040000087882 */ /* 0x008fe20000000000 */
[----:B------:R-:W-:Y:S01]  /*0800*/  UMOV UR6, 0x20 ;  /* 0x0000002000067882 */ /* 0x000fe20000000000 */
[----:B------:R-:W-:Y:S02]  /*0810*/  ULEA UR8, UR37, UR8, 0x18 ;  /* 0x0000000825087291 */ /* 0x000fe4000f8ec0ff */
[----:B--2---:R-:W-:-:S04]  /*0820*/  UIADD3 UR12, UPT, UPT, -UR6, 0x100000, URZ ;  /* 0x00100000060c7890 */ /* 0x004fc8000fffe1ff */
[----:B------:R-:W-:Y:S02]  /*0830*/  USHF.L.U32 UR13, UR12, 0xb, URZ ;  /* 0x0000000b0c0d7899 */ /* 0x000fe400080006ff */
[----:B------:R-:W-:Y:S01]  /*0840*/  USHF.L.U32 UR12, UR12, 0x1, URZ ;  /* 0x000000010c0c7899 */ /* 0x000fe200080006ff */
[----:B------:R-:W-:Y:S01]  /*0850*/  ELECT P0, URZ, PT ;  /* 0x0000000000ff782f */ /* 0x000fe20003800000 */
[----:B------:R-:W2:Y:S10]  /*0860*/  FENCE.VIEW.ASYNC.S ;  /* 0x00000000000073c6 */ /* 0x000eb40000000000 */
[----:B--2---:R4:W2:Y:S01]  /*0870*/  SYNCS.EXCH.64 URZ, [UR8+0x50], UR12 ;  /* 0x0000500c08ff75b2 */ /* 0x0048a20008000100 */
[----:B------:R4:W3:Y:S02]  /*0880*/  SYNCS.EXCH.64 URZ, [UR8+0x58], UR12 ;  /* 0x0000580c08ff75b2 */ /* 0x0008e40008000100 */
[----:B----4-:R-:W-:Y:S01]  /*0890*/  NOP ;  /* 0x0000000000007918 */ /* 0x010fe20000000000 */
.L_x_11:
[----:B------:R-:W4:Y:S01]  /*08a0*/  SHFL.IDX PT, R0, R106, RZ, 0x1f ;  /* 0x00001fff6a007589 */ /* 0x000f2200000e0000 */
[----:B------:R-:W-:Y:S01]  /*08b0*/  NOP ;  /* 0x0000000000007918 */ /* 0x000fe20000000000 */
[----:B----4-:R-:W-:-:S13]  /*08c0*/  ISETP.NE.AND P0, PT, R0, 0x4, PT ;  /* 0x000000040000780c */ /* 0x010fda0003f05270 */
[----:B------:R-:W-:Y:S05]  /*08d0*/  @P0 BRA `(.L_x_12) ;  /* 0x0000000000480947 */ /* 0x000fea0003800000 */
[----:B--2---:R-:W-:Y:S01]  /*08e0*/  UMOV UR9, 0x1e0 ;  /* 0x000001e000097882 */ /* 0x004fe20000000000 */
[----:B---3--:R-:W-:Y:S01]  /*08f0*/  UMOV UR8, 0x400 ;  /* 0x0000040000087882 */ /* 0x008fe20000000000 */
[----:B------:R-:W-:Y:S01]  /*0900*/  USEL UR9, UR9, 0x1a0, UP5 ;  /* 0x000001a009097887 */ /* 0x000fe2000a800000 */
        /* <DEDUP_REMOVED lines=10> */
[----:B--2---:R4:W2:Y:S08]  /*09b0*/  SYNCS.EXCH.64 URZ, [UR8+0x60], UR12 ;  /* 0x0000600c08ff75b2 */ /* 0x0048b00008000100 */
[----:B------:R4:W3:Y:S01]  /*09c0*/  SYNCS.EXCH.64 URZ, [UR8+0x70], UR14 ;  /* 0x0000700e08ff75b2 */ /* 0x0008e20008000100 */
[----:B------:R4:W1:Y:S01]  /*09d0*/  SYNCS.EXCH.64 URZ, [UR8+0x68], UR12 ;  /* 0x0000680c08ff75b2 */ /* 0x0008620008000100 */
[----:B------:R4:W1:Y:S02]  /*09e0*/  SYNCS.EXCH.64 URZ, [UR8+0x78], UR14 ;  /* 0x0000780e08ff75b2 */ /* 0x0008640008000100 */
[----:B----4-:R-:W-:Y:S01]  /*09f0*/  NOP ;  /* 0x0000000000007918 */ /* 0x010fe20000000000 */
.L_x_12:
[----:B------:R-:W4:Y:S01]  /*0a00*/  SHFL.IDX PT, R0, R106, RZ, 0x1f ;  /* 0x00001fff6a007589 */ /* 0x000f2200000e0000 */
[----:B------:R-:W-:Y:S01]  /*0a10*/  NOP ;  /* 0x0000000000007918 */ /* 0x000fe20000000000 */
[----:B----4-:R-:W-:-:S13]  /*0a20*/  ISETP.NE.AND P0, PT, R0, 0x5, PT ;  /* 0x000000050000780c */ /* 0x010fda0003f05270 */
[----:B------:R-:W-:Y:S05]  /*0a30*/  @P0 BRA `(.L_x_13) ;  /* 0x0000000000540947 */ /* 0x000fea0003800000 */
[----:B--2---:R-:W-:Y:S01]  /*0a40*/  UMOV UR9, 0x400 ;  /* 0x0000040000097882 */ /* 0x004fe20000000000 */
        /* <DEDUP_REMOVED lines=14> */
[----:B------:R4:W1:Y:S01]  /*0b30*/  SYNCS.EXCH.64 URZ, [UR9+0xa8], UR14 ;  /* 0x0000a80e09ff75b2 */ /* 0x0008620008000100 */
[----:B------:R4:W1:Y:S01]  /*0b40*/  SYNCS.EXCH.64 URZ, [UR9+0x90], UR12 ;  /* 0x0000900c09ff75b2 */ /* 0x0008620008000100 */
[----:B------:R4:W1:Y:S01]  /*0b50*/  SYNCS.EXCH.64 URZ, [UR9+0xb0], UR14 ;  /* 0x0000b00e09ff75b2 */ /* 0x0008620008000100 */
[----:B------:R4:W1:Y:S01]  /*0b60*/  SYNCS.EXCH.64 URZ, [UR9+0x98], UR12 ;  /* 0x0000980c09ff75b2 */ /* 0x0008620008000100 */
[----:B------:R4:W1:Y:S02]  /*0b70*/  SYNCS.EXCH.64 URZ, [UR9+0xb8], UR14 ;  /* 0x0000b80e09ff75b2 */ /* 0x0008640008000100 */
[----:B----4-:R-:W-:Y:S01]  /*0b80*/  NOP ;  /* 0x0000000000007918 */ /* 0x010fe20000000000 */
.L_x_13:
[----:B------:R-:W4:Y:S01]  /*0b90*/  SHFL.IDX PT, R0, R106, RZ, 0x1f ;  /* 0x00001fff6a007589 */ /* 0x000f2200000e0000 */
[----:B------:R-:W-:Y:S01]  /*0ba0*/  ISETP.NE.OR P1, PT, RZ, UR10, !P1 ;  /* 0x0000000aff007c0c */ /* 0x000fe2000cf25670 */
        /* <DEDUP_REMOVED lines=12> */
[----:B------:R4:W3:Y:S01]  /*0c70*/  SYNCS.EXCH.64 URZ, [UR8+0xd0], UR12 ;  /* 0x0000d00c08ff75b2 */ /* 0x0008e20008000100 */
[----:B------:R4:W1:Y:S01]  /*0c80*/  SYNCS.EXCH.64 URZ, [UR8+0xc8], UR12 ;  /* 0x0000c80c08ff75b2 */ /* 0x0008620008000100 */
[----:B------:R4:W1:Y:S02]  /*0c90*/  SYNCS.EXCH.64 URZ, [UR8+0xd8], UR12 ;  /* 0x0000d80c08ff75b2 */ /* 0x0008640008000100 */
[----:B----4-:R-:W-:Y:S01]  /*0ca0*/  NOP ;  /* 0x0000000000007918 */ /* 0x010fe20000000000 */
.L_x_14:
[----:B------:R-:W-:Y:S01]  /*0cb0*/  VOTEU.ALL UP1, P1 ;  /* 0x0000000000ff7886 */ /* 0x000fe20000820000 */
[----:B---3--:R-:W3:Y:S01]  /*0cc0*/  LDCU UR8, c[0x0][0x36c] ;  /* 0x00006d80ff0877ac */ /* 0x008ee20008000800 */
[----:B------:R-:W-:Y:S01]  /*0cd0*/  NOP ;  /* 0x0000000000007918 */ /* 0x000fe20000000000 */
[----:B------:R-:W-:Y:S01]  /*0ce0*/  LOP3.LUT R10, R103, 0x1f, RZ, 0xc0, !PT ;  /* 0x0000001f670a7812 */ /* 0x000fe200078ec0ff */
[----:B--2---:R-:W-:Y:S01]  /*0cf0*/  UMOV UR12, 0x20 ;  /* 0x00000020000c7882 */ /* 0x004fe20000000000 */
[----:B------:R-:W-:Y:S01]  /*0d00*/  @!UP1 UMOV UR6, 0x400 ;  /* 0x0000040000069882 */ /* 0x000fe20000000000 */
[----:B------:R-:W-:-:S04]  /*0d10*/  @!UP1 UIADD3 UR12, UPT, UPT, -UR12, 0x100000, URZ ;  /* 0x001000000c0c9890 */ /* 0x000fc8000fffe1ff */
[----:B------:R-:W-:Y:S02]  /*0d20*/  @!UP1 USHF.L.U32 UR13, UR12, 0xb, URZ ;  /* 0x0000000b0c0d9899 */ /* 0x000fe400080006ff */
[----:B------:R-:W-:Y:S02]  /*0d30*/  @!UP1 USHF.L.U32 UR12, UR12, 0x1, URZ ;  /* 0x000000010c0c9899 */ /* 0x000fe400080006ff */
[----:B------:R-:W-:Y:S01]  /*0d40*/  @!UP1 ULEA UR6, UR37, UR6, 0x18 ;  /* 0x0000000625069291 */ /* 0x000fe2000f8ec0ff */
[----:B------:R-:W-:Y:S01]  /*0d50*/  VOTEU.ALL UP1, P1 ;  /* 0x0000000000ff7886 */ /* 0x000fe20000820000 */
[----:B------:R-:W-:Y:S01]  /*0d60*/  UISETP.NE.AND UP4, UPT, UR10, URZ, UPT ;  /* 0x000000ff0a00728c */ /* 0x000fe2000bf85270 */
[----:B------:R-:W2:Y:S09]  /*0d70*/  FENCE.VIEW.ASYNC.S ;  /* 0x00000000000073c6 */ /* 0x000eb20000000000 */
[----:B--2---:R2:W4:Y:S01]  /*0d80*/  @!UP1 SYNCS.EXCH.64 URZ, [UR6+0xe0], UR12 ;  /* 0x0000e00c06ff95b2 */ /* 0x0045220008000100 */
[----:B---3--:R-:W-:-:S09]  /*0d90*/  UISETP.EQ.U32.AND UP1, UPT, UR8, 0x1, UPT ;  /* 0x000000010800788c */ /* 0x008fd2000bf22070 */
[----:B------:R-:W-:Y:S05]  /*0da0*/  BRA.U !UP1, `(.L_x_15) ;  /* 0x0000000109087547 */ /* 0x000fea000b800000 */
[----:B-1--4-:R-:W-:Y:S01]  /*0db0*/  UCGABAR_ARV ;  /* 0x00000000000079c7 */ /* 0x012fe20008000000 */
[----:B------:R-:W-:Y:S05]  /*0dc0*/  BRA `(.L_x_16) ;  /* 0x0000000000047947 */ /* 0x000fea0003800000 */
.L_x_15:
[----:B-1--4-:R-:W-:Y:S01]  /*0dd0*/  NOP ;  /* 0x0000000000007918 */ /* 0x012fe20000000000 */
.L_x_16:
[----:B------:R-:W1:Y:S01]  /*0de0*/  S2R R98, SR_CTAID.Y ;  /* 0x0000000000627919 */ /* 0x000e620000002600 */
[----:B------:R-:W-:-:S05]  /*0df0*/  CS2R.32 R97, SR_CgaSize ;  /* 0x0000000000617805 */ /* 0x000fca0000008a00 */
[----:B------:R-:W-:-:S05]  /*0e00*/  IMAD R97, R97, -0xa0, RZ ;  /* 0xffffff6061617824 */ /* 0x000fca00078e02ff */
[----:B--2---:R-:W-:-:S14]  /*0e10*/  R2UR UR6, R97 ;  /* 0x00000000610672ca */ /* 0x004fdc00000e0000 */
[----:B------:R-:W2:Y:S01]  /*0e20*/  LDCU UR6, c[0x0][UR6+0x2b4] ;  /* 0x00005680060677ac */ /* 0x000ea20008000800 */
[----:B------:R-:W-:-:S05]  /*0e30*/  CS2R.32 R0, SR_CgaSize ;  /* 0x0000000000007805 */ /* 0x000fca0000008a00 */
[----:B------:R-:W-:-:S06]  /*0e40*/  IMAD R0, R0, -0xa0, RZ ;  /* 0xffffff6000007824 */ /* 0x000fcc00078e02ff */
[----:B------:R-:W3:Y:S01]  /*0e50*/  LDC R0, c[0x0][R0+0x2a4] ;  /* 0x0000a90000007b82 */ /* 0x000ee20000000800 */
[----:B------:R-:W-:Y:S01]  /*0e60*/  PRMT R8, RZ, 0x7610, R8 ;  /* 0x00007610ff087816 */ /* 0x000fe20000000008 */
[----:B------:R-:W4:Y:S01]  /*0e70*/  S2R R11, SR_CTAID.X ;  /* 0x00000000000b7919 */ /* 0x000f220000002500 */
[----:B------:R-:W-:-:S05]  /*0e80*/  CS2R.32 R97, SR_CgaSize ;  /* 0x0000000000617805 */ /* 0x000fca0000008a00 */
[----:B------:R-:W-:-:S05]  /*0e90*/  IMAD R97, R97, -0xa0, RZ ;  /* 0xffffff6061617824 */ /* 0x000fca00078e02ff */
[----:B------:R-:W-:-:S14]  /*0ea0*/  R2UR UR8, R97 ;  /* 0x00000000610872ca */ /* 0x000fdc00000e0000 */
[----:B------:R-:W3:Y:S01]  /*0eb0*/  LDCU UR8, c[0x0][UR8+0x2b0] ;  /* 0x00005600080877ac */ /* 0x000ee20008000800 */
[----:B------:R-:W-:Y:S01]  /*0ec0*/  UISETP.NE.AND UP2, UPT, UR10, 0x2, UPT ;  /* 0x000000020a00788c */ /* 0x000fe2000bf45270 */
[----:B------:R-:W2:Y:S01]  /*0ed0*/  LDC R9, c[0x0][0xb24] ;  /* 0x0002c900ff097b82 */ /* 0x000ea20000000800 */
[----:B------:R-:W-:-:S05]  /*0ee0*/  CS2R.32 R2, SR_CgaSize ;  /* 0x0000000000027805 */ /* 0x000fca0000008a00 */
[----:B------:R-:W-:-:S06]  /*0ef0*/  IMAD R2, R2, -0xa0, RZ ;  /* 0xffffff6002027824 */ /* 0x000fcc00078e02ff */
[----:B------:R-:W3:Y:S08]  /*0f00*/  LDC R2, c[0x0][R2+0x2a0] ;  /* 0x0000a80002027b82 */ /* 0x000ef00000000800 */
[----:B------:R-:W3:Y:S01]  /*0f10*/  LDC R40, c[0x0][0xb24] ;  /* 0x0002c900ff287b82 */ /* 0x000ee20000000800 */
[----:B-1----:R-:W-:-:S07]  /*0f20*/  I2FP.F32.U32 R3, R98 ;  /* 0x0000006200037245 */ /* 0x002fce0000201000 */
[----:B------:R-:W1:Y:S01]  /*0f30*/  S2UR UR36, SR_CTAID.Z ;  /* 0x00000000002479c3 */ /* 0x000e620000002700 */
[----:B--2---:R-:W-:Y:S01]  /*0f40*/  ISETP.GE.AND P0, PT, R9, 0x1, PT ;  /* 0x000000010900780c */ /* 0x004fe20003f06270 */
[----:B----4-:R-:W-:Y:S01]  /*0f50*/  IMAD.MOV.U32 R97, RZ, RZ, R11 ;  /* 0x000000ffff617224 */ /* 0x010fe200078e000b */
[----:B------:R-:W-:Y:S01]  /*0f60*/  I2FP.F32.U32 R4, R11 ;  /* 0x0000000b00047245 */ /* 0x000fe20000201000 */
[----:B------:R-:W-:Y:S01]  /*0f70*/  FMUL R3, R3, UR6 ;  /* 0x0000000603037c20 */ /* 0x000fe20008400000 */
[----:B------:R-:W2:Y:S03]  /*0f80*/  LDCU UR6, c[0x0][0xb30] ;  /* 0x00016600ff0677ac */ /* 0x000ea60008000800 */
[----:B---3--:R-:W-:Y:S01]  /*0f90*/  FMUL R4, R4, UR8 ;  /* 0x0000000804047c20 */ /* 0x008fe20008400000 */
[----:B------:R-:W3:Y:S08]  /*0fa0*/  F2I.U32.TRUNC.NTZ R81, R3 ;  /* 0x0000000300517305 */ /* 0x000ef0000020f000 */
[----:B------:R-:W4:Y:S01]  /*0fb0*/  F2I.U32.TRUNC.NTZ R96, R4 ;  /* 0x0000000400607305 */ /* 0x000f22000020f000 */
[----:B--2---:R-:W-:Y:S01]  /*0fc0*/  UISETP.NE.AND UP3, UPT, UR6, 0x1, UPT ;  /* 0x000000010600788c */ /* 0x004fe2000bf65270 */
[----:B---3--:R-:W-:-:S05]  /*0fd0*/  IADD3 R81, PT, PT, -R81, RZ, RZ ;  /* 0x000000ff51517210 */ /* 0x008fca0007ffe1ff */
[----:B------:R-:W-:Y:S01]  /*0fe0*/  IMAD R81, R0, R81, R98 ;  /* 0x0000005100517224 */ /* 0x000fe200078e0262 */
[----:B------:R-:W-:Y:S01]  /*0ff0*/  PRMT R0, RZ, 0x7610, R0 ;  /* 0x00007610ff007816 */ /* 0x000fe20000000000 */
[----:B----4-:R-:W-:-:S04]  /*1000*/  IMAD.MOV R96, RZ, RZ, -R96 ;  /* 0x000000ffff607224 */ /* 0x010fc800078e0a60 */
[----:B------:R-:W-:Y:S01]  /*1010*/  IMAD R96, R2, R96, R11 ;  /* 0x0000006002607224 */ /* 0x000fe200078e020b */
[----:B-1----:R-:W-:Y:S06]  /*1020*/  BRA.U UP4, `(.L_x_17) ;  /* 0x0000000104247547 */ /* 0x002fec000b800000 */
[----:B------:R-:W-:Y:S01]  /*1030*/  ISETP.NE.AND P1, PT, R81, RZ, PT ;  /* 0x000000ff5100720c */ /* 0x000fe20003f25270 */
[----:B------:R-:W-:Y:S01]  /*1040*/  IMAD.MOV.U32 R0, RZ, RZ, 0x3 ;  /* 0x00000003ff007424 */ /* 0x000fe200078e00ff */
[C---:B------:R-:W-:Y:S02]  /*1050*/  LOP3.LUT R3, R96.reuse, 0xfffffffe, RZ, 0xc0, !PT ;  /* 0xfffffffe60037812 */ /* 0x040fe400078ec0ff */
[----:B------:R-:W-:Y:S02]  /*1060*/  ISETP.LT.U32.OR P1, PT, R96, 0x2, !P1 ;  /* 0x000000026000780c */ /* 0x000fe40004f21470 */
[----:B------:R-:W-:Y:S02]  /*1070*/  SHF.L.U32 R0, R0, R3, RZ ;  /* 0x0000000300007219 */ /* 0x000fe400000006ff */
[----:B------:R-:W-:Y:S02]  /*1080*/  SEL R5, RZ, 0x1, !P1 ;  /* 0x00000001ff057807 */ /* 0x000fe40004800000 */
[----:B------:R-:W-:-:S05]  /*1090*/  SEL R2, RZ, 0x2, !P1 ;  /* 0x00000002ff027807 */ /* 0x000fca0004800000 */
[----:B------:R-:W-:-:S05]  /*10a0*/  IMAD.IADD R2, R5, 0x1, R2 ;  /* 0x0000000105027824 */ /* 0x000fca00078e0202 */
[----:B------:R-:W-:Y:S02]  /*10b0*/  PRMT R8, R2, 0x7610, R8 ;  /* 0x0000761002087816 */ /* 0x000fe40000000008 */
.L_x_17:
[----:B------:R-:W-:Y:S05]  /*10c0*/  @!P0 BRA `(.L_x_18) ;  /* 0x0000000000b88947 */ /* 0x000fea0003800000 */
[----:B------:R-:W1:Y:S01]  /*10d0*/  LDC.64 R4, c[0x0][0xb18] ;  /* 0x0002c600ff047b82 */ /* 0x000e620000000a00 */
[----:B------:R-:W-:-:S07]  /*10e0*/  ISETP.NE.AND P0, PT, R9, 0x1, PT ;  /* 0x000000010900780c */ /* 0x000fce0003f05270 */
[----:B------:R-:W2:Y:S08]  /*10f0*/  LDC R14, c[0x0][0xb0c] ;  /* 0x0002c300ff0e7b82 */ /* 0x000eb00000000800 */
[----:B------:R-:W3:Y:S08]  /*1100*/  LDC R13, c[0x0][0x370] ;  /* 0x0000dc00ff0d7b82 */ /* 0x000ef00000000800 */
[----:B------:R-:W4:Y:S01]  /*1110*/  LDC R16, c[0x0][0x374] ;  /* 0x0000dd00ff107b82 */ /* 0x000f220000000800 */
[----:B-1----:R-:W-:-:S07]  /*1120*/  ISETP.NE.AND P1, PT, R4, 0x1, PT ;  /* 0x000000010400780c */ /* 0x002fce0003f25270 */
[----:B------:R-:W3:Y:S01]  /*1130*/  LDC.64 R6, c[0x0][0xb10] ;  /* 0x0002c400ff067b82 */ /* 0x000ee20000000a00 */
[----:B--2---:R-:W-:-:S07]  /*1140*/  ISETP.NE.AND P2, PT, R14, 0x1, PT ;  /* 0x000000010e00780c */ /* 0x004fce0003f45270 */
[----:B------:R-:W1:Y:S08]  /*1150*/  LDC R12, c[0x0][0xb20] ;  /* 0x0002c800ff0c7b82 */ /* 0x000e700000000800 */
[----:B------:R-:W2:Y:S01]  /*1160*/  LDC.64 R2, c[0x0][0xb28] ;  /* 0x0002ca00ff027b82 */ /* 0x000ea20000000a00 */
[----:B----4-:R-:W-:-:S04]  /*1170*/  IMAD.HI.U32 R15, R16, R5, RZ ;  /* 0x00000005100f7227 */ /* 0x010fc800078e00ff */
[----:B------:R-:W-:-:S04]  /*1180*/  IMAD.HI.U32 R5, R98, R5, RZ ;  /* 0x0000000562057227 */ /* 0x000fc800078e00ff */
[----:B---3--:R-:W-:-:S04]  /*1190*/  IMAD.HI.U32 R18, R13, R6, RZ ;  /* 0x000000060d127227 */ /* 0x008fc800078e00ff */
[C---:B------:R-:W-:Y:S01]  /*11a0*/  IMAD.HI.U32 R20, R11.reuse, R6, RZ ;  /* 0x000000060b147227 */ /* 0x040fe200078e00ff */
[-C--:B------:R-:W-:Y:S02]  /*11b0*/  @P2 SHF.R.U32.HI R13, RZ, R7.reuse, R18 ;  /* 0x00000007ff0d2219 */ /* 0x080fe40000011612 */
[-C--:B-1----:R-:W-:Y:S02]  /*11c0*/  @P1 SHF.R.U32.HI R16, RZ, R12.reuse, R15 ;  /* 0x0000000cff101219 */ /* 0x082fe4000001160f */
[----:B------:R-:W-:Y:S02]  /*11d0*/  SHF.R.U32.HI R5, RZ, R12, R5 ;  /* 0x0000000cff057219 */ /* 0x000fe40000011605 */
[----:B------:R-:W-:Y:S02]  /*11e0*/  SHF.R.U32.HI R20, RZ, R7, R20 ;  /* 0x00000007ff147219 */ /* 0x000fe40000011614 */
[----:B------:R-:W-:Y:S01]  /*11f0*/  SEL R5, R98, R5, !P1 ;  /* 0x0000000562057207 */ /* 0x000fe20004800000 */
[----:B--2---:R-:W-:Y:S01]  /*1200*/  IMAD.HI.U32 R18, R16, R2, RZ ;  /* 0x0000000210127227 */ /* 0x004fe200078e00ff */
[----:B------:R-:W-:-:S02]  /*1210*/  SEL R97, R11, R20, !P2 ;  /* 0x000000140b617207 */ /* 0x000fc40005000000 */
[----:B------:R-:W-:Y:S01]  /*1220*/  IADD3 R7, PT, PT, -R5, RZ, RZ ;  /* 0x000000ff05077210 */ /* 0x000fe20007ffe1ff */
[----:B------:R-:W-:Y:S01]  /*1230*/  IMAD.HI.U32 R6, R13, R2, RZ ;  /* 0x000000020d067227 */ /* 0x000fe200078e00ff */
[----:B------:R-:W-:-:S03]  /*1240*/  @P0 SHF.R.U32.HI R16, RZ, R3, R18 ;  /* 0x00000003ff100219 */ /* 0x000fc60000011612 */
[----:B------:R-:W-:Y:S01]  /*1250*/  IMAD R7, R4, R7, R98 ;  /* 0x0000000704077224 */ /* 0x000fe200078e0262 */
[----:B------:R-:W-:Y:S01]  /*1260*/  @P0 SHF.R.U32.HI R13, RZ, R3, R6 ;  /* 0x00000003ff0d0219 */ /* 0x000fe20000011606 */
[----:B------:R-:W-:-:S04]  /*1270*/  IMAD R16, R16, R9, RZ ;  /* 0x0000000910107224 */ /* 0x000fc800078e02ff */
[----:B------:R-:W-:Y:S01]  /*1280*/  IMAD R6, R13, R9, RZ ;  /* 0x000000090d067224 */ /* 0x000fe200078e02ff */
[----:B------:R-:W-:-:S04]  /*1290*/  ISETP.GE.AND P1, PT, R5, R16, PT ;  /* 0x000000100500720c */ /* 0x000fc80003f26270 */
[----:B------:R-:W-:Y:S01]  /*12a0*/  ISETP.GE.OR P1, PT, R97, R6, P1 ;  /* 0x000000066100720c */ /* 0x000fe20000f26670 */
[----:B------:R-:W-:-:S05]  /*12b0*/  IMAD.HI.U32 R6, R5, R2, RZ ;  /* 0x0000000205067227 */ /* 0x000fca00078e00ff */
[----:B------:R-:W-:-:S04]  /*12c0*/  SHF.R.U32.HI R6, RZ, R3, R6 ;  /* 0x00000003ff067219 */ /* 0x000fc80000011606 */
[----:B------:R-:W-:-:S03]  /*12d0*/  SEL R6, R5, R6, !P0 ;  /* 0x0000000605067207 */ /* 0x000fc60004000000 */
[----:B------:R-:W-:Y:S01]  /*12e0*/  @!P1 IMAD.HI.U32 R12, R97, R2, RZ ;  /* 0x00000002610c9227 */ /* 0x000fe200078e00ff */
[----:B------:R-:W-:-:S04]  /*12f0*/  IADD3 R2, PT, PT, -R6, RZ, RZ ;  /* 0x000000ff06027210 */ /* 0x000fc80007ffe1ff */
[----:B------:R-:W-:Y:S01]  /*1300*/  @!P1 SHF.R.U32.HI R12, RZ, R3, R12 ;  /* 0x00000003ff0c9219 */ /* 0x000fe2000001160c */
[----:B------:R-:W-:-:S03]  /*1310*/  IMAD R2, R9, R2, R5 ;  /* 0x0000000209027224 */ /* 0x000fc600078e0205 */
[----:B------:R-:W-:-:S05]  /*1320*/  @!P1 SEL R3, R97, R12, !P0 ;  /* 0x0000000c61039207 */ /* 0x000fca0004000000 */
[--C-:B------:R-:W-:Y:S02]  /*1330*/  @!P1 IMAD.IADD R6, R6, 0x1, -R3.reuse ;  /* 0x0000000106069824 */ /* 0x100fe400078e0a03 */
[----:B------:R-:W-:Y:S01]  /*1340*/  @!P1 IMAD R3, R2, R13, R3 ;  /* 0x0000000d02039224 */ /* 0x000fe200078e0203 */
[----:B------:R-:W-:Y:S01]  /*1350*/  IADD3 R2, PT, PT, -R97, RZ, RZ ;  /* 0x000000ff61027210 */ /* 0x000fe20007ffe1ff */
[----:B------:R-:W-:Y:S02]  /*1360*/  @!P1 IMAD R5, R6, R9, R97 ;  /* 0x0000000906059224 */ /* 0x000fe400078e0261 */
[----:B------:R-:W-:Y:S02]  /*1370*/  @!P1 IMAD.MOV.U32 R97, RZ, RZ, R3 ;  /* 0x000000ffff619224 */ /* 0x000fe400078e0003 */
[----:B------:R-:W-:Y:S02]  /*1380*/  IMAD R2, R14, R2, R11 ;  /* 0x000000020e027224 */ /* 0x000fe400078e020b */
[----:B------:R-:W-:-:S02]  /*1390*/  IMAD R98, R5, R4, R7 ;  /* 0x0000000405627224 */ /* 0x000fc400078e0207 */
[----:B------:R-:W-:Y:S02]  /*13a0*/  IMAD R97, R97, R14, R2 ;  /* 0x0000000e61617224 */ /* 0x000fe400078e0202 */
.L_x_18:
[----:B------:R-:W-:Y:S05]  /*13b0*/  BRA.U UP3, `(.L_x_19) ;  /* 0x0000000103407547 */ /* 0x000fea000b800000 */
[----:B------:R-:W1:Y:S08]  /*13c0*/  LDC.64 R4, c[0x0][0xb10] ;  /* 0x0002c400ff047b82 */ /* 0x000e700000000a00 */
[----:B------:R-:W2:Y:S08]  /*13d0*/  LDC.64 R2, c[0x0][0xb18] ;  /* 0x0002c600ff027b82 */ /* 0x000eb00000000a00 */
[----:B------:R-:W3:Y:S08]  /*13e0*/  LDC R6, c[0x0][0xb20] ;  /* 0x0002c800ff067b82 */ /* 0x000ef00000000800 */
[----:B------:R-:W4:Y:S01]  /*13f0*/  LDC R12, c[0x0][0xb0c] ;  /* 0x0002c300ff0c7b82 */ /* 0x000f220000000800 */
[----:B-1----:R-:W-:-:S05]  /*1400*/  IMAD.HI.U32 R4, R97, R4, RZ ;  /* 0x0000000461047227 */ /* 0x002fca00078e00ff */
[----:B------:R-:W-:Y:S01]  /*1410*/  SHF.R.U32.HI R4, RZ, R5, R4 ;  /* 0x00000005ff047219 */ /* 0x000fe20000011604 */
[----:B--2---:R-:W-:Y:S01]  /*1420*/  IMAD.HI.U32 R3, R98, R3, RZ ;  /* 0x0000000362037227 */ /* 0x004fe200078e00ff */
[----:B------:R-:W-:-:S04]  /*1430*/  ISETP.NE.AND P0, PT, R2, 0x1, PT ;  /* 0x000000010200780c */ /* 0x000fc80003f05270 */
[----:B---3--:R-:W-:-:S04]  /*1440*/  SHF.R.U32.HI R3, RZ, R6, R3 ;  /* 0x00000006ff037219 */ /* 0x008fc80000011603 */
[----:B------:R-:W-:Y:S02]  /*1450*/  SEL R3, R98, R3, !P0 ;  /* 0x0000000362037207 */ /* 0x000fe40004000000 */
[----:B----4-:R-:W-:-:S04]  /*1460*/  ISETP.NE.AND P1, PT, R12, 0x1, PT ;  /* 0x000000010c00780c */ /* 0x010fc80003f25270 */
[----:B------:R-:W-:-:S05]  /*1470*/  SEL R6, R97, R4, !P1 ;  /* 0x0000000461067207 */ /* 0x000fca0004800000 */
[----:B------:R-:W-:Y:S02]  /*1480*/  IMAD.IADD R4, R3, 0x1, -R6 ;  /* 0x0000000103047824 */ /* 0x000fe400078e0a06 */
[----:B------:R-:W-:Y:S02]  /*1490*/  IMAD.IADD R3, R6, 0x1, -R3 ;  /* 0x0000000106037824 */ /* 0x000fe400078e0a03 */
[----:B------:R-:W-:Y:S02]  /*14a0*/  IMAD R97, R4, R12, R97 ;  /* 0x0000000c04617224 */ /* 0x000fe400078e0261 */
[----:B------:R-:W-:Y:S02]  /*14b0*/  IMAD R98, R3, R2, R98 ;  /* 0x0000000203627224 */ /* 0x000fe400078e0262 */
.L_x_19:
[----:B------:R-:W-:Y:S05]  /*14c0*/  BRA.U !UP1, `(.L_x_20) ;  /* 0x00000001090c7547 */ /* 0x000fea000b800000 */
[----:B------:R-:W-:Y:S01]  /*14d0*/  UCGABAR_WAIT ;  /* 0x0000000000007dc7 */ /* 0x000fe20008000000 */
[----:B------:R-:W-:Y:S01]  /*14e0*/  CCTL.IVALL ;  /* 0x00000000ff00798f */ /* 0x000fe20002000000 */
[----:B------:R-:W-:Y:S05]  /*14f0*/  BRA `(.L_x_21) ;  /* 0x0000000000047947 */ /* 0x000fea0003800000 */
.L_x_20:
[----:B------:R-:W-:Y:S06]  /*1500*/  BAR.SYNC.DEFER_BLOCKING 0x0 ;  /* 0x0000000000007b1d */ /* 0x000fec0000010000 */
.L_x_21:
[----:B------:R-:W-:Y:S05]  /*1510*/  BRA.U UP2, `(.L_x_22) ;  /* 0x0000001102b47547 */ /* 0x000fea000b800000 */
[----:B------:R-:W1:Y:S01]  /*1520*/  LDCU UR15, c[0x0][0x38c] ;  /* 0x00007180ff0f77ac */ /* 0x000e620008000800 */
[----:B------:R-:W2:Y:S01]  /*1530*/  LDC R9, c[0x0][0x370] ;  /* 0x0000dc00ff097b82 */ /* 0x000ea20000000800 */
[C---:B------:R-:W-:Y:S01]  /*1540*/  IMAD.SHL.U32 R17, R11.reuse, 0x20, RZ ;  /* 0x000000200b117824 */ /* 0x040fe200078e00ff */
[----:B------:R-:W-:Y:S01]  /*1550*/  PLOP3.LUT P1, PT, PT, PT, UP5, 0x80, 0x8 ;  /* 0x000000000008781c */ /* 0x000fe20003f2f058 */
[----:B------:R-:W-:Y:S01]  /*1560*/  UISETP.NE.AND UP1, UPT, UR10, URZ, UPT ;  /* 0x000000ff0a00728c */ /* 0x000fe2000bf25270 */
[----:B------:R-:W-:Y:S01]  /*1570*/  ISETP.NE.AND P4, PT, R10, RZ, P5 ;  /* 0x000000ff0a00720c */ /* 0x000fe20002f85270 */
[----:B------:R-:W-:Y:S01]  /*1580*/  IMAD.SHL.U32 R16, R11, 0x40, RZ ;  /* 0x000000400b107824 */ /* 0x000fe200078e00ff */
[----:B------:R-:W-:Y:S01]  /*1590*/  PLOP3.LUT P1, PT, P1, PT, PT, 0x8, 0x80 ;  /* 0x000000000080781c */ /* 0x000fe20000f2e170 */
[----:B------:R-:W-:Y:S01]  /*15a0*/  IMAD.MOV.U32 R15, RZ, RZ, 0x1 ;  /* 0x00000001ff0f7424 */ /* 0x000fe200078e00ff */
[----:B------:R-:W3:Y:S01]  /*15b0*/  LDC R0, c[0x0][0x374] ;  /* 0x0000dd00ff007b82 */ /* 0x000ee20000000800 */
[----:B------:R-:W-:Y:S01]  /*15c0*/  IMAD.MOV.U32 R14, RZ, RZ, RZ ;  /* 0x000000ffff0e7224 */ /* 0x000fe200078e00ff */
[----:B------:R-:W-:Y:S01]  /*15d0*/  CS2R R12, SRZ ;  /* 0x00000000000c7805 */ /* 0x000fe2000001ff00 */
[----:B------:R-:W-:Y:S01]  /*15e0*/  IMAD.MOV.U32 R10, RZ, RZ, 0x1 ;  /* 0x00000001ff0a7424 */ /* 0x000fe200078e00ff */
[----:B------:R-:W-:Y:S01]  /*15f0*/  LOP3.LUT R17, R17, 0x20, RZ, 0xc0, !PT ;  /* 0x0000002011117812 */ /* 0x000fe200078ec0ff */
[----:B------:R-:W4:Y:S01]  /*1600*/  LDCU.64 UR24, c[0x0][0x348] ;  /* 0x00006900ff1877ac */ /* 0x000f220008000a00 */
[----:B-1----:R-:W-:-:S02]  /*1610*/  UIADD3 UR4, UPT, UPT, UR15, 0x1f, URZ ;  /* 0x0000001f0f047890 */ /* 0x002fc4000fffe0ff */
[----:B------:R-:W-:Y:S02]  /*1620*/  USEL UR7, UR7, 0x2, UP1 ;  /* 0x0000000207077887 */ /* 0x000fe40008800000 */
[----:B------:R-:W-:Y:S01]  /*1630*/  USHF.R.S32.HI UR22, URZ, 0x1f, UR4 ;  /* 0x0000001fff167899 */ /* 0x000fe20008011404 */
[----:B------:R-:W-:-:S03]  /*1640*/  UMOV UR13, URZ ;  /* 0x000000ff000d7c82 */ /* 0x000fc60008000000 */
[----:B------:R-:W-:Y:S02]  /*1650*/  ULEA.HI UR22, UR22, UR4, URZ, 0x5 ;  /* 0x0000000416167291 */ /* 0x000fe4000f8f28ff */
[----:B------:R-:W-:Y:S02]  /*1660*/  UIADD3 UR4, UPT, UPT, UR15, -0x1, URZ ;  /* 0xffffffff0f047890 */ /* 0x000fe4000fffe0ff */
[----:B------:R-:W-:Y:S02]  /*1670*/  USHF.R.S32.HI UR22, URZ, 0x5, UR22 ;  /* 0x00000005ff167899 */ /* 0x000fe40008011416 */
[----:B------:R-:W-:Y:S02]  /*1680*/  UISETP.GE.U32.AND UP2, UPT, UR4, -0x3f, UPT ;  /* 0xffffffc10400788c */ /* 0x000fe4000bf46070 */
[----:B------:R-:W-:Y:S02]  /*1690*/  UISETP.LT.U32.AND UP0, UPT, UR22, 0x4, UPT ;  /* 0x000000041600788c */ /* 0x000fe4000bf01070 */
[----:B------:R-:W-:-:S02]  /*16a0*/  UIADD3 UR15, UPT, UPT, UR15, 0x3e, URZ ;  /* 0x0000003e0f0f7890 */ /* 0x000fc4000fffe0ff */
[----:B------:R-:W-:-:S04]  /*16b0*/  USEL UR21, UR22, 0x4, UP0 ;  /* 0x0000000416157887 */ /* 0x000fc80008000000 */
[----:B------:R-:W-:Y:S02]  /*16c0*/  UIADD3 UR6, UPT, UPT, UR21, -0x1, URZ ;  /* 0xffffffff15067890 */ /* 0x000fe4000fffe0ff */
[----:B------:R-:W-:Y:S02]  /*16d0*/  @UP2 UIADD3 UR6, UPT, UPT, UR21, URZ, URZ ;  /* 0x000000ff15062290 */ /* 0x000fe4000fffe0ff */
[----:B------:R-:W-:Y:S02]  /*16e0*/  UIADD3 UR14, UPT, UPT, UR22, -UR21, URZ ;  /* 0x80000015160e7290 */ /* 0x000fe4000fffe0ff */
[----:B------:R-:W-:Y:S02]  /*16f0*/  UIADD3 UR5, UPT, UPT, UR6, 0x1, URZ ;  /* 0x0000000106057890 */ /* 0x000fe4000fffe0ff */
[----:B--2-4-:R-:W-:-:S12]  /*1700*/  UIADD3 UR6, UPT, UPT, -UR6, URZ, URZ ;  /* 0x000000ff06067290 */ /* 0x014fd8000fffe1ff */
.L_x_42:
[----:B------:R-:W-:Y:S01]  /*1710*/  UISETP.NE.AND UP0, UPT, UR37, URZ, UPT ;  /* 0x000000ff2500728c */ /* 0x000fe2000bf05270 */
[----:B------:R-:W1:Y:S08]  /*1720*/  S2UR UR37, SR_CgaCtaId ;  /* 0x00000000002579c3 */ /* 0x000e700000008800 */
[----:B------:R-:W-:Y:S05]  /*1730*/  BRA.U UP0, `(.L_x_23) ;  /* 0x0000000100347547 */ /* 0x000fea000b800000 */
[----:B------:R-:W2:Y:S01]  /*1740*/  S2R R2, SR_CgaCtaId ;  /* 0x0000000000027919 */ /* 0x000ea20000008800 */
[----:B------:R-:W-:-:S04]  /*1750*/  MOV R3, 0x400 ;  /* 0x0000040000037802 */ /* 0x000fc80000000f00 */
[----:B--2---:R-:W-:Y:S02]  /*1760*/  LEA R3, R2, R3, 0x18 ;  /* 0x0000000302037211 */ /* 0x004fe400078ec0ff */
[----:B------:R-:W-:-:S03]  /*1770*/  SHF.L.U32 R2, R10, 0x1f, RZ ;  /* 0x0000001f0a027819 */ /* 0x000fc600000006ff */
[----:B------:R-:W-:-:S04]  /*1780*/  IMAD R3, R12, 0x8, R3 ;  /* 0x000000080c037824 */ /* 0x000fc800078e0203 */
[----:B------:R-:W2:Y:S02]  /*1790*/  SYNCS.PHASECHK.TRANS64.TRYWAIT P0, [R3+URZ+0xd0], R2 ;  /* 0x0000d002030075a7 */ /* 0x000ea400080011ff */
[----:B--2---:R-:W-:Y:S05]  /*17a0*/  @!P0 BRA `(.L_x_24) ;  /* 0x0000004c00fc8947 */ /* 0x004fea0003800000 */
.L_x_113:
[----:B------:R-:W-:Y:S01]  /*17b0*/  VIADD R12, R12, 0x1 ;  /* 0x000000010c0c7836 */ /* 0x000fe20000000000 */
[----:B------:R2:W-:Y:S04]  /*17c0*/  SYNCS.ARRIVE.TRANS64.A1T0 RZ, [R3+URZ+0xc0], RZ ;  /* 0x0000c0ff03ff79a7 */ /* 0x0005e800081000ff */
[----:B------:R-:W-:-:S04]  /*17d0*/  ISETP.NE.AND P0, PT, R12, 0x2, PT ;  /* 0x000000020c00780c */ /* 0x000fc80003f05270 */
[----:B------:R-:W-:Y:S02]  /*17e0*/  SEL R12, R12, RZ, P0 ;  /* 0x000000ff0c0c7207 */ /* 0x000fe40000000000 */
[----:B--2---:R-:W-:-:S04]  /*17f0*/  SEL R3, RZ, 0x1, P0 ;  /* 0x00000001ff037807 */ /* 0x004fc80000000000 */
[----:B------:R-:W-:-:S07]  /*1800*/  LOP3.LUT R10, R10, R3, RZ, 0x3c, !PT ;  /* 0x000000030a0a7212 */ /* 0x000fce00078e3cff */
.L_x_23:
[----:B------:R-:W-:Y:S01]  /*1810*/  UMOV UR4, 0x400 ;  /* 0x0000040000047882 */ /* 0x000fe20000000000 */
[----:B------:R-:W-:Y:S01]  /*1820*/  LEA.HI R3, R97, R97, RZ, 0x1 ;  /* 0x0000006161037211 */ /* 0x000fe200078f08ff */
[----:B-1----:R-:W-:Y:S01]  /*1830*/  ULEA UR4, UR37, UR4, 0x18 ;  /* 0x0000000425047291 */ /* 0x002fe2000f8ec0ff */
[----:B------:R-:W-:Y:S01]  /*1840*/  SHF.L.U32 R2, R15, 0x1f, RZ ;  /* 0x0000001f0f027819 */ /* 0x000fe200000006ff */
[----:B------:R-:W-:Y:S01]  /*1850*/  UISETP.GE.U32.AND UP0, UPT, UR15, 0x3f, UPT ;  /* 0x0000003f0f00788c */ /* 0x000fe2000bf06070 */
[----:B------:R-:W-:Y:S01]  /*1860*/  R2UR UR35, R16 ;  /* 0x00000000102372ca */ /* 0x000fe200000e0000 */
[----:B------:R-:W-:Y:S01]  /*1870*/  ULEA UR8, UR13, UR4, 0x3 ;  /* 0x000000040d087291 */ /* 0x000fe2000f8e18ff */
[----:B------:R-:W-:Y:S01]  /*1880*/  IMAD.SHL.U32 R3, R3, 0x40, RZ ;  /* 0x0000004003037824 */ /* 0x000fe200078e00ff */
[----:B------:R-:W-:Y:S01]  /*1890*/  R2UR UR11, R17 ;  /* 0x00000000110b72ca */ /* 0x000fe200000e0000 */
[----:B------:R-:W-:-:S03]  /*18a0*/  UMOV UR23, URZ ;  /* 0x000000ff00177c82 */ /* 0x000fc60008000000 */
[----:B------:R-:W-:-:S03]  /*18b0*/  LOP3.LUT R3, R3, 0xffffff80, RZ, 0xc0, !PT ;  /* 0xffffff8003037812 */ /* 0x000fc600078ec0ff */
[----:B------:R1:W2:Y:S01]  /*18c0*/  SYNCS.PHASECHK.TRANS64.TRYWAIT P0, [UR8+0x20], R2 ;  /* 0x00002002ff0075a7 */ /* 0x0002a20008001108 */
[----:B------:R-:W-:Y:S02]  /*18d0*/  R2UR UR9, R3 ;  /* 0x00000000030972ca */ /* 0x000fe400000e0000 */
[----:B------:R-:W-:-:S11]  /*18e0*/  R2UR UR8, R98 ;  /* 0x00000000620872ca */ /* 0x000fd600000e0000 */
[----:B------:R-:W-:Y:S02]  /*18f0*/  ULOP3.LUT UR35, UR9, 0x40, UR35, 0xf8, !UPT ;  /* 0x0000004009237892 */ /* 0x000fe4000f8ef823 */
[----:B------:R-:W-:Y:S01]  /*1900*/  ULEA UR11, UR8, UR11, 0x6 ;  /* 0x0000000b080b7291 */ /* 0x000fe2000f8e30ff */
[----:B------:R-:W-:Y:S11]  /*1910*/  BRA.U !UP0, `(.L_x_25) ;  /* 0x0000000108c07547 */ /* 0x000ff6000b800000 */
[----:B------:R-:W-:Y:S01]  /*1920*/  UMOV UR16, UR6 ;  /* 0x0000000600107c82 */ /* 0x000fe20008000000 */
[----:B------:R-:W-:Y:S01]  /*1930*/  UMOV UR17, UR13 ;  /* 0x0000000d00117c82 */ /* 0x000fe20008000000 */
[----:B------:R-:W-:-:S05]  /*1940*/  UMOV UR34, URZ ;  /* 0x000000ff00227c82 */ /* 0x000fca0008000000 */
.L_x_31:
[----:B------:R-:W-:Y:S01]  /*1950*/  ULEA UR33, UR17, UR4, 0x3 ;  /* 0x0000000411217291 */ /* 0x000fe2000f8e18ff */
[----:B------:R-:W-:Y:S01]  /*1960*/  @P5 MOV R3, 0x1800 ;  /* 0x0000180000035802 */ /* 0x000fe20000000f00 */
[----:B-12-4-:R-:W-:Y:S10]  /*1970*/  @P0 BRA `(.L_x_26) ;  /* 0x00000000000c0947 */ /* 0x016ff40003800000 */
[----:B------:R-:W-:-:S04]  /*1980*/  SHF.L.U32 R5, R15, 0x1f, RZ ;  /* 0x0000001f0f057819 */ /* 0x000fc800000006ff */
[----:B------:R-:W2:Y:S02]  /*1990*/  SYNCS.PHASECHK.TRANS64.TRYWAIT P0, [UR33+0x20], R5 ;  /* 0x00002005ff0075a7 */ /* 0x000ea40008001121 */
[----:B--2---:R-:W-:Y:S05]  /*19a0*/  @!P0 BRA `(.L_x_27) ;  /* 0x0000004c00908947 */ /* 0x004fea0003800000 */
.L_x_26:
[----:B------:R2:W-:Y:S01]  /*19b0*/  @P5 SYNCS.ARRIVE.TRANS64 RZ, [UR33], R3 ;  /* 0x00000003ffff59a7 */ /* 0x0005e20008000021 */
[----:B------:R-:W-:Y:S02]  /*19c0*/  ULOP3.LUT UR8, UR7, 0x2, URZ, 0xfc, !UPT ;  /* 0x0000000207087892 */ /* 0x000fe4000f8efcff */
[----:B------:R-:W-:Y:S02]  /*19d0*/  UIADD3 UR16, UPT, UPT, UR16, 0x1, URZ ;  /* 0x0000000110107890 */ /* 0x000fe4000fffe0ff */
[----:B------:R-:W-:Y:S02]  /*19e0*/  UISETP.NE.AND UP0, UPT, UR8, 0x2, UPT ;  /* 0x000000020800788c */ /* 0x000fe4000bf05270 */
[----:B------:R-:W-:-:S07]  /*19f0*/  UISETP.NE.AND UP2, UPT, UR16, 0x1, UPT ;  /* 0x000000011000788c */ /* 0x000fce000bf45270 */
[----:B------:R-:W-:Y:S05]  /*1a00*/  BRA.U UP0, `(.L_x_28) ;  /* 0x0000000100047547 */ /* 0x000fea000b800000 */
[----:B------:R-:W-:Y:S05]  /*1a10*/  BPT.TRAP 0x1 ;  /* 0x000000040000795c */ /* 0x000fea0000300000 */
.L_x_28:
[----:B------:R-:W-:Y:S04]  /*1a20*/  BSSY.RECONVERGENT B0, `(.L_x_29) ;  /* 0x0000003000007945 */ /* 0x000fe80003800200 */
[----:B------:R-:W-:Y:S05]  /*1a30*/  @!P4 BRA `(.L_x_30) ;  /* 0x000000000004c947 */ /* 0x000fea0003800000 */
[----:B------:R-:W-:Y:S05]  /*1a40*/  BPT.TRAP 0x1 ;  /* 0x000000040000795c */ /* 0x000fea0000300000 */
.L_x_30:
[----:B------:R-:W-:Y:S05]  /*1a50*/  BSYNC.RECONVERGENT B0 ;  /* 0x0000000000007941 */ /* 0x000fea0003800200 */
.L_x_29:
[----:B------:R-:W-:Y:S02]  /*1a60*/  UIADD3 UR13, UPT, UPT, UR17, 0x1, URZ ;  /* 0x00000001110d7890 */ /* 0x000fe4000fffe0ff */
[----:B------:R-:W-:Y:S02]  /*1a70*/  ULEA UR32, UR17, UR4, 0xb ;  /* 0x0000000411207291 */ /* 0x000fe4000f8e58ff */
[----:B------:R-:W-:Y:S02]  /*1a80*/  UISETP.NE.AND UP0, UPT, UR13, 0x4, UPT ;  /* 0x000000040d00788c */ /* 0x000fe4000bf05270 */
[----:B------:R-:W-:Y:S02]  /*1a90*/  UIADD3 UR28, UP1, UPT, UR24, 0x80, URZ ;  /* 0x00000080181c7890 */ /* 0x000fe4000ff3e0ff */
[----:B------:R-:W-:Y:S02]  /*1aa0*/  USEL UR9, URZ, 0x1, UP0 ;  /* 0x00000001ff097887 */ /* 0x000fe40008000000 */
[----:B------:R-:W-:-:S02]  /*1ab0*/  USEL UR13, UR13, URZ, UP0 ;  /* 0x000000ff0d0d7287 */ /* 0x000fc40008000000 */
[----:B------:R-:W-:Y:S02]  /*1ac0*/  UIADD3 UR26, UP0, UPT, UR24, 0x180, URZ ;  /* 0x00000180181a7890 */ /* 0x000fe4000ff1e0ff */
[----:B------:R-:W-:Y:S01]  /*1ad0*/  ULEA UR8, UR13, UR4, 0x3 ;  /* 0x000000040d087291 */ /* 0x000fe2000f8e18ff */
[----:B------:R-:W-:Y:S01]  /*1ae0*/  LOP3.LUT R15, R15, UR9, RZ, 0x3c, !PT ;  /* 0x000000090f0f7c12 */ /* 0x000fe2000f8e3cff */
[----:B------:R-:W-:Y:S02]  /*1af0*/  ULOP3.LUT UR33, UR33, 0xfefffff8, URZ, 0xc0, !UPT ;  /* 0xfefffff821217892 */ /* 0x000fe4000f8ec0ff */
[----:B------:R-:W-:Y:S01]  /*1b00*/  UIADD3.X UR29, UPT, UPT, URZ, UR25, URZ, UP1, !UPT ;  /* 0x00000019ff1d7290 */ /* 0x000fe20008ffe4ff */
[----:B-1----:R-:W-:Y:S01]  /*1b10*/  SHF.L.U32 R2, R15, 0x1f, RZ ;  /* 0x0000001f0f027819 */ /* 0x002fe200000006ff */
[----:B------:R-:W-:Y:S02]  /*1b20*/  UIADD3 UR32, UPT, UPT, UR32, 0x2400, URZ ;  /* 0x0000240020207890 */ /* 0x000fe4000fffe0ff */
[----:B------:R-:W-:Y:S01]  /*1b30*/  UIADD3.X UR27, UPT, UPT, URZ, UR25, URZ, UP0, !UPT ;  /* 0x00000019ff1b7290 */ /* 0x000fe200087fe4ff */
[----:B------:R4:W1:Y:S01]  /*1b40*/  SYNCS.PHASECHK.TRANS64.TRYWAIT P0, [UR8+0x20], R2 ;  /* 0x00002002ff0075a7 */ /* 0x0008620008001108 */
[----:B------:R-:W-:Y:S01]  /*1b50*/  ULEA UR8, UR17, UR4, 0xa ;  /* 0x0000000411087291 */ /* 0x000fe2000f8e50ff */
[----:B------:R-:W-:Y:S01]  /*1b60*/  UMOV UR18, 0x0 ;  /* 0x0000000000127882 */ /* 0x000fe20000000000 */
[----:B------:R-:W-:-:S02]  /*1b70*/  UMOV UR19, 0x10000000 ;  /* 0x1000000000137882 */ /* 0x000fc40000000000 */
[----:B------:R-:W-:Y:S01]  /*1b80*/  UIADD3 UR8, UPT, UPT, UR8, 0x4400, URZ ;  /* 0x0000440008087890 */ /* 0x000fe2000fffe0ff */
[----:B------:R2:W-:Y:S01]  /*1b90*/  UTMALDG.3D.2CTA [UR32], [UR28], desc[UR18] ;  /* 0x000012201c0075b4 */ /* 0x0005e20008211000 */
[----:B------:R-:W-:Y:S01]  /*1ba0*/  UMOV UR10, UR34 ;  /* 0x00000022000a7c82 */ /* 0x000fe20008000000 */
[----:B------:R-:W-:Y:S01]  /*1bb0*/  UMOV UR12, UR36 ;  /* 0x00000024000c7c82 */ /* 0x000fe20008000000 */
[----:B------:R-:W-:Y:S01]  /*1bc0*/  UMOV UR9, UR33 ;  /* 0x0000002100097c82 */ /* 0x000fe20008000000 */
[----:B------:R-:W-:Y:S01]  /*1bd0*/  UMOV UR23, UR5 ;  /* 0x0000000500177c82 */ /* 0x000fe20008000000 */
[----:B------:R-:W-:-:S03]  /*1be0*/  UMOV UR17, UR13 ;  /* 0x0000000d00117c82 */ /* 0x000fc60008000000 */
[----:B------:R4:W-:Y:S01]  /*1bf0*/  UTMALDG.3D.2CTA [UR8], [UR26], desc[UR18] ;  /* 0x000012081a0075b4 */ /* 0x0009e20008211000 */
[----:B--2---:R-:W-:Y:S01]  /*1c00*/  UIADD3 UR34, UPT, UPT, UR34, 0x20, URZ ;  /* 0x0000002022227890 */ /* 0x004fe2000fffe0ff */
[----:B------:R-:W-:Y:S11]  /*1c10*/  BRA.U UP2, `(.L_x_31) ;  /* 0xfffffffd024c7547 */ /* 0x000ff6000b83ffff */
.L_x_25:
[----:B----4-:R-:W-:Y:S01]  /*1c20*/  ULEA UR8, UR13, UR4, 0x3 ;  /* 0x000000040d087291 */ /* 0x010fe2000f8e18ff */
[----:B-1----:R-:W-:Y:S01]  /*1c30*/  SHF.L.U32 R2, R15, 0x1f, RZ ;  /* 0x0000001f0f027819 */ /* 0x002fe200000006ff */
[----:B------:R-:W-:Y:S01]  /*1c40*/  @!P1 SYNCS.ARRIVE.TRANS64.A1T0 RZ, [UR4+0x58], RZ ;  /* 0x000058ffffff99a7 */ /* 0x000fe20008100004 */
[----:B------:R-:W-:-:S06]  /*1c50*/  UISETP.GT.AND UP0, UPT, UR22, UR21, UPT ;  /* 0x000000151600728c */ /* 0x000fcc000bf04270 */
[----:B--2---:R1:W2:Y:S03]  /*1c60*/  SYNCS.PHASECHK.TRANS64.TRYWAIT P0, [UR8+0x20], R2 ;  /* 0x00002002ff0075a7 */ /* 0x0042a60008001108 */
[----:B------:R-:W-:Y:S05]  /*1c70*/  BRA.U !UP0, `(.L_x_32) ;  /* 0x0000000108c07547 */ /* 0x000fea000b800000 */
[----:B------:R-:W-:Y:S01]  /*1c80*/  UIADD3 UR26, UPT, UPT, UR14, UR23, URZ ;  /* 0x000000170e1a7290 */ /* 0x000fe2000fffe0ff */
[----:B------:R-:W-:-:S11]  /*1c90*/  UMOV UR27, UR13 ;  /* 0x0000000d001b7c82 */ /* 0x000fd60008000000 */
.L_x_38:
[----:B------:R-:W-:Y:S01]  /*1ca0*/  ULEA UR17, UR27, UR4, 0x3 ;  /* 0x000000041b117291 */ /* 0x000fe2000f8e18ff */
[----:B--2---:R-:W-:Y:S01]  /*1cb0*/  @P5 MOV R3, 0x1800 ;  /* 0x0000180000035802 */ /* 0x004fe20000000f00 */
[----:B-12---:R-:W-:Y:S10]  /*1cc0*/  @P0 BRA `(.L_x_33) ;  /* 0x00000000000c0947 */ /* 0x006ff40003800000 */
[----:B------:R-:W-:-:S04]  /*1cd0*/  SHF.L.U32 R5, R15, 0x1f, RZ ;  /* 0x0000001f0f057819 */ /* 0x000fc800000006ff */
[----:B------:R-:W2:Y:S02]  /*1ce0*/  SYNCS.PHASECHK.TRANS64.TRYWAIT P0, [UR17+0x20], R5 ;  /* 0x00002005ff0075a7 */ /* 0x000ea40008001111 */
[----:B--2---:R-:W-:Y:S05]  /*1cf0*/  @!P0 BRA `(.L_x_34) ;  /* 0x0000004800d48947 */ /* 0x004fea0003800000 */
.L_x_33:
[----:B------:R2:W-:Y:S01]  /*1d00*/  @P5 SYNCS.ARRIVE.TRANS64 RZ, [UR17], R3 ;  /* 0x00000003ffff59a7 */ /* 0x0005e20008000011 */
[----:B------:R-:W-:-:S04]  /*1d10*/  ULOP3.LUT UR8, UR7, 0x2, URZ, 0xfc, !UPT ;  /* 0x0000000207087892 */ /* 0x000fc8000f8efcff */
[----:B------:R-:W-:-:S09]  /*1d20*/  UISETP.NE.AND UP0, UPT, UR8, 0x2, UPT ;  /* 0x000000020800788c */ /* 0x000fd2000bf05270 */
[----:B------:R-:W-:Y:S05]  /*1d30*/  BRA.U UP0, `(.L_x_35) ;  /* 0x0000000100047547 */ /* 0x000fea000b800000 */
[----:B------:R-:W-:Y:S05]  /*1d40*/  BPT.TRAP 0x1 ;  /* 0x000000040000795c */ /* 0x000fea0000300000 */
.L_x_35:
[----:B------:R-:W-:Y:S04]  /*1d50*/  BSSY.RECONVERGENT B0, `(.L_x_36) ;  /* 0x0000003000007945 */ /* 0x000fe80003800200 */
[----:B------:R-:W-:Y:S05]  /*1d60*/  @!P4 BRA `(.L_x_37) ;  /* 0x000000000004c947 */ /* 0x000fea0003800000 */
[----:B------:R-:W-:Y:S05]  /*1d70*/  BPT.TRAP 0x1 ;  /* 0x000000040000795c */ /* 0x000fea0000300000 */
.L_x_37:
[----:B------:R-:W-:Y:S05]  /*1d80*/  BSYNC.RECONVERGENT B0 ;  /* 0x0000000000007941 */ /* 0x000fea0003800200 */
.L_x_36:
        /* <DEDUP_REMOVED lines=9> */
[----:B------:R-:W-:Y:S02]  /*1e20*/  USHF.L.U32 UR18, UR23, 0x5, URZ ;  /* 0x0000000517127899 */ /* 0x000fe400080006ff */
[----:B------:R-:W-:Y:S01]  /*1e30*/  ULOP3.LUT UR17, UR17, 0xfefffff8, URZ, 0xc0, !UPT ;  /* 0xfefffff811117892 */ /* 0x000fe2000f8ec0ff */
[----:B-1----:R-:W-:Y:S01]  /*1e40*/  SHF.L.U32 R2, R15, 0x1f, RZ ;  /* 0x0000001f0f027819 */ /* 0x002fe200000006ff */
[----:B------:R-:W-:Y:S02]  /*1e50*/  UIADD3 UR16, UPT, UPT, UR16, 0x2400, URZ ;  /* 0x0000240010107890 */ /* 0x000fe4000fffe0ff */
[----:B------:R-:W-:Y:S01]  /*1e60*/  UIADD3.X UR33, UPT, UPT, URZ, UR25, URZ, UP1, !UPT ;  /* 0x00000019ff217290 */ /* 0x000fe20008ffe4ff */
[----:B------:R4:W1:Y:S01]  /*1e70*/  SYNCS.PHASECHK.TRANS64.TRYWAIT P0, [UR8+0x20], R2 ;  /* 0x00002002ff0075a7 */ /* 0x0008620008001108 */
[----:B------:R-:W-:-:S02]  /*1e80*/  ULEA UR8, UR27, UR4, 0xa ;  /* 0x000000041b087291 */ /* 0x000fc4000f8e50ff */
[----:B------:R-:W-:Y:S02]  /*1e90*/  UIADD3.X UR31, UPT, UPT, URZ, UR25, URZ, UP0, !UPT ;  /* 0x00000019ff1f7290 */ /* 0x000fe400087fe4ff */
[----:B------:R-:W-:Y:S01]  /*1ea0*/  UIADD3 UR8, UPT, UPT, UR8, 0x4400, URZ ;  /* 0x0000440008087890 */ /* 0x000fe2000fffe0ff */
[----:B------:R-:W-:Y:S01]  /*1eb0*/  UMOV UR28, 0x0 ;  /* 0x00000000001c7882 */ /* 0x000fe20000000000 */
[----:B------:R-:W-:Y:S01]  /*1ec0*/  UMOV UR29, 0x10000000 ;  /* 0x10000000001d7882 */ /* 0x000fe20000000000 */
[----:B------:R-:W-:Y:S01]  /*1ed0*/  UMOV UR19, UR35 ;  /* 0x0000002300137c82 */ /* 0x000fe20008000000 */
[----:B------:R-:W-:Y:S01]  /*1ee0*/  UMOV UR20, UR36 ;  /* 0x0000002400147c82 */ /* 0x000fe20008000000 */
[----:B------:R-:W-:Y:S01]  /*1ef0*/  UMOV UR12, UR36 ;  /* 0x00000024000c7c82 */ /* 0x000fe20008000000 */
[----:B------:R-:W-:Y:S01]  /*1f00*/  UMOV UR9, UR17 ;  /* 0x0000001100097c82 */ /* 0x000fe20008000000 */
[----:B------:R-:W-:Y:S01]  /*1f10*/  UMOV UR10, UR18 ;  /* 0x00000012000a7c82 */ /* 0x000fe20008000000 */
[----:B------:R4:W-:Y:S01]  /*1f20*/  UTMALDG.3D.2CTA [UR16], [UR32], desc[UR28] ;  /* 0x00001c10200075b4 */ /* 0x0009e20008211000 */
[----:B------:R-:W-:Y:S01]  /*1f30*/  UIADD3 UR23, UPT, UPT, UR23, 0x1, URZ ;  /* 0x0000000117177890 */ /* 0x000fe2000fffe0ff */
[----:B------:R-:W-:-:S03]  /*1f40*/  UMOV UR27, UR13 ;  /* 0x0000000d001b7c82 */ /* 0x000fc60008000000 */
[----:B------:R-:W-:Y:S01]  /*1f50*/  UISETP.NE.AND UP0, UPT, UR23, UR26, UPT ;  /* 0x0000001a1700728c */ /* 0x000fe2000bf05270 */
[----:B------:R4:W-:Y:S08]  /*1f60*/  UTMALDG.3D.2CTA [UR8], [UR30], desc[UR28] ;  /* 0x00001c081e0075b4 */ /* 0x0009f00008211000 */
[----:B----4-:R-:W-:Y:S05]  /*1f70*/  BRA.U UP0, `(.L_x_38) ;  /* 0xfffffffd00487547 */ /* 0x010fea000b83ffff */
.L_x_32:
[C---:B-1----:R-:W-:Y:S01]  /*1f80*/  LEA R2, R14.reuse, UR4, 0x3 ;  /* 0x000000040e027c11 */ /* 0x042fe2000f8e18ff */
[----:B------:R-:W-:Y:S01]  /*1f90*/  NOP ;  /* 0x0000000000007918 */ /* 0x000fe20000000000 */
[----:B--2---:R-:W-:Y:S02]  /*1fa0*/  SHF.L.U32 R3, R13, 0x1f, RZ ;  /* 0x0000001f0d037819 */ /* 0x004fe400000006ff */
[----:B------:R-:W-:Y:S02]  /*1fb0*/  LEA R4, R14, UR4, 0x4 ;  /* 0x000000040e047c11 */ /* 0x000fe4000f8e20ff */
[----:B------:R-:W1:Y:S02]  /*1fc0*/  SYNCS.PHASECHK.TRANS64.TRYWAIT P0, [R2+URZ+0x60], R3 ;  /* 0x00006003020075a7 */ /* 0x000e6400080011ff */
[----:B-1----:R-:W-:Y:S05]  /*1fd0*/  @!P0 BRA `(.L_x_39) ;  /* 0x0000004800348947 */ /* 0x002fea0003800000 */
.L_x_116:
[----:B------:R-:W2:Y:S01]  /*1fe0*/  LDS.128 R4, [R4+0xf0] ;  /* 0x0000f00004047984 */ /* 0x000ea20000000c00 */
[----:B------:R-:W-:Y:S01]  /*1ff0*/  ISETP.GE.AND P0, PT, R40, 0x1, PT ;  /* 0x000000012800780c */ /* 0x000fe20003f06270 */
[----:B-1----:R-:W-:Y:S01]  /*2000*/  VIADD R2, R2, 0x70 ;  /* 0x0000007002027836 */ /* 0x002fe20000000000 */
[----:B------:R-:W-:Y:S01]  /*2010*/  @!PT LDS RZ, [RZ] ;  /* 0x00000000fffff984 */ /* 0x000fe20000000800 */
[----:B------:R-:W-:Y:S01]  /*2020*/  @!PT LDS RZ, [RZ] ;  /* 0x00000000fffff984 */ /* 0x000fe20000000800 */
[----:B------:R-:W-:Y:S01]  /*2030*/  @!PT LDS RZ, [RZ] ;  /* 0x00000000fffff984 */ /* 0x000fe20000000800 */
[----:B------:R-:W-:Y:S01]  /*2040*/  @!PT LDS RZ, [RZ] ;  /* 0x00000000fffff984 */ /* 0x000fe20000000800 */
[----:B------:R1:W-:Y:S06]  /*2050*/  MEMBAR.ALL.CTA ;  /* 0x0000000000007992 */ /* 0x0003ec0000008000 */
[----:B-1----:R-:W1:Y:S01]  /*2060*/  FENCE.VIEW.ASYNC.S ;  /* 0x00000000000073c6 */ /* 0x002e620000000000 */
[----:B------:R-:W-:-:S04]  /*2070*/  PRMT R2, RZ, 0x654, R2 ;  /* 0x00000654ff027816 */ /* 0x000fc80000000002 */
[----:B-1----:R1:W-:Y:S01]  /*2080*/  SYNCS.ARRIVE.TRANS64.RED.A1T0 RZ, [R2+URZ], RZ ;  /* 0x000000ff02ff79a7 */ /* 0x0023e200081004ff */
[----:B--2---:R-:W-:-:S13]  /*2090*/  LOP3.LUT P2, RZ, R6, 0x1, RZ, 0xc0, !PT ;  /* 0x0000000106ff7812 */ /* 0x004fda000784c0ff */
[----:B------:R-:W-:Y:S01]  /*20a0*/  @P2 SHF.R.U32.HI R3, RZ, 0x10, R5 ;  /* 0x00000010ff032819 */ /* 0x000fe20000011605 */
[----:B------:R-:W-:Y:S01]  /*20b0*/  VOTEU.ANY UP0, P2 ;  /* 0x0000000000ff7886 */ /* 0x000fe20001000100 */
[----:B------:R-:W-:Y:S02]  /*20c0*/  @P2 MOV R11, R4 ;  /* 0x00000004000b2202 */ /* 0x000fe40000000f00 */
[----:B------:R-:W-:Y:S02]  /*20d0*/  @P2 R2UR.BROADCAST UR8, R3 ;  /* 0x00000000030822ca */ /* 0x000fe400008e0000 */
[----:B------:R-:W-:-:S11]  /*20e0*/  @P2 LOP3.LUT R8, R5, 0xffff, RZ, 0xc0, !PT ;  /* 0x0000ffff05082812 */ /* 0x000fd600078ec0ff */
[----:B------:R-:W-:Y:S01]  /*20f0*/  @UP0 UMOV UR36, UR8 ;  /* 0x0000000800240c82 */ /* 0x000fe20008000000 */
[----:B-1----:R-:W-:Y:S05]  /*2100*/  @!P0 BRA `(.L_x_40) ;  /* 0x0000000000b88947 */ /* 0x002fea0003800000 */
[----:B------:R-:W3:Y:S01]  /*2110*/  LDC.64 R4, c[0x0][0xb18] ;  /* 0x0002c600ff047b82 */ /* 0x000ee20000000a00 */
[----:B------:R-:W-:-:S07]  /*2120*/  ISETP.NE.AND P3, PT, R40, 0x1, PT ;  /* 0x000000012800780c */ /* 0x000fce0003f65270 */
[----:B------:R-:W1:Y:S08]  /*2130*/  LDC.64 R6, c[0x0][0xb10] ;  /* 0x0002c400ff067b82 */ /* 0x000e700000000a00 */
[----:B------:R-:W2:Y:S08]  /*2140*/  LDC R18, c[0x0][0xb20] ;  /* 0x0002c800ff127b82 */ /* 0x000eb00000000800 */
[----:B------:R-:W4:Y:S01]  /*2150*/  LDC R20, c[0x0][0xb0c] ;  /* 0x0002c300ff147b82 */ /* 0x000f220000000800 */
[----:B---3--:R-:W-:Y:S01]  /*2160*/  IMAD.HI.U32 R19, R0, R5, RZ ;  /* 0x0000000500137227 */ /* 0x008fe200078e00ff */
[----:B------:R-:W-:-:S03]  /*2170*/  ISETP.NE.AND P0, PT, R4, 0x1, PT ;  /* 0x000000010400780c */ /* 0x000fc60003f05270 */
[----:B------:R-:W-:-:S03]  /*2180*/  IMAD.HI.U32 R5, R8, R5, RZ ;  /* 0x0000000508057227 */ /* 0x000fc600078e00ff */
[----:B------:R-:W3:Y:S01]  /*2190*/  LDC.64 R2, c[0x0][0xb28] ;  /* 0x0002ca00ff027b82 */ /* 0x000ee20000000a00 */
[----:B-1----:R-:W-:-:S04]  /*21a0*/  IMAD.HI.U32 R22, R9, R6, RZ ;  /* 0x0000000609167227 */ /* 0x002fc800078e00ff */
[----:B------:R-:W-:Y:S01]  /*21b0*/  IMAD.HI.U32 R24, R11, R6, RZ ;  /* 0x000000060b187227 */ /* 0x000fe200078e00ff */
[----:B------:R-:W-:Y:S02]  /*21c0*/  SHF.R.U32.HI R22, RZ, R7, R22 ;  /* 0x00000007ff167219 */ /* 0x000fe40000011616 */
[-C--:B--2---:R-:W-:Y:S02]  /*21d0*/  SHF.R.U32.HI R19, RZ, R18.reuse, R19 ;  /* 0x00000012ff137219 */ /* 0x084fe40000011613 */
[----:B------:R-:W-:Y:S02]  /*21e0*/  SHF.R.U32.HI R5, RZ, R18, R5 ;  /* 0x00000012ff057219 */ /* 0x000fe40000011605 */
[----:B------:R-:W-:Y:S02]  /*21f0*/  SEL R19, R0, R19, !P0 ;  /* 0x0000001300137207 */ /* 0x000fe40004000000 */
[----:B------:R-:W-:Y:S02]  /*2200*/  SHF.R.U32.HI R24, RZ, R7, R24 ;  /* 0x00000007ff187219 */ /* 0x000fe40000011618 */
[----:B----4-:R-:W-:-:S02]  /*2210*/  ISETP.NE.AND P1, PT, R20, 0x1, PT ;  /* 0x000000011400780c */ /* 0x010fc40003f25270 */
[----:B------:R-:W-:Y:S02]  /*2220*/  SEL R5, R8, R5, !P0 ;  /* 0x0000000508057207 */ /* 0x000fe40004000000 */
[----:B------:R-:W-:Y:S02]  /*2230*/  SEL R21, R9, R22, !P1 ;  /* 0x0000001609157207 */ /* 0x000fe40004800000 */
[----:B------:R-:W-:Y:S01]  /*2240*/  SEL R7, R11, R24, !P1 ;  /* 0x000000180b077207 */ /* 0x000fe20004800000 */
[----:B---3--:R-:W-:-:S04]  /*2250*/  IMAD.HI.U32 R22, R19, R2, RZ ;  /* 0x0000000213167227 */ /* 0x008fc800078e00ff */
[----:B------:R-:W-:Y:S01]  /*2260*/  IMAD.HI.U32 R6, R21, R2, RZ ;  /* 0x0000000215067227 */ /* 0x000fe200078e00ff */
[----:B------:R-:W-:-:S04]  /*2270*/  @P3 SHF.R.U32.HI R19, RZ, R3, R22 ;  /* 0x00000003ff133219 */ /* 0x000fc80000011616 */
[----:B------:R-:W-:Y:S01]  /*2280*/  @P3 SHF.R.U32.HI R21, RZ, R3, R6 ;  /* 0x00000003ff153219 */ /* 0x000fe20000011606 */
[----:B------:R-:W-:-:S04]  /*2290*/  IMAD R19, R40, R19, RZ ;  /* 0x0000001328137224 */ /* 0x000fc800078e02ff */
[----:B------:R-:W-:Y:S01]  /*22a0*/  IMAD R6, R40, R21, RZ ;  /* 0x0000001528067224 */ /* 0x000fe200078e02ff */
[C---:B------:R-:W-:Y:S02]  /*22b0*/  ISETP.GE.AND P0, PT, R5.reuse, R19, PT ;  /* 0x000000130500720c */ /* 0x040fe40003f06270 */
[----:B------:R-:W-:Y:S02]  /*22c0*/  IADD3 R19, PT, PT, -R5, RZ, RZ ;  /* 0x000000ff05137210 */ /* 0x000fe40007ffe1ff */
[----:B------:R-:W-:Y:S01]  /*22d0*/  ISETP.GE.OR P0, PT, R7, R6, P0 ;  /* 0x000000060700720c */ /* 0x000fe20000706670 */
[----:B------:R-:W-:-:S04]  /*22e0*/  IMAD.HI.U32 R6, R5, R2, RZ ;  /* 0x0000000205067227 */ /* 0x000fc800078e00ff */
[----:B------:R-:W-:Y:S01]  /*22f0*/  IMAD R8, R4, R19, R8 ;  /* 0x0000001304087224 */ /* 0x000fe200078e0208 */
[----:B------:R-:W-:-:S04]  /*2300*/  SHF.R.U32.HI R6, RZ, R3, R6 ;  /* 0x00000003ff067219 */ /* 0x000fc80000011606 */
[----:B------:R-:W-:-:S03]  /*2310*/  SEL R6, R5, R6, !P3 ;  /* 0x0000000605067207 */ /* 0x000fc60005800000 */
[----:B------:R-:W-:-:S04]  /*2320*/  @!P0 IMAD.HI.U32 R18, R7, R2, RZ ;  /* 0x0000000207128227 */ /* 0x000fc800078e00ff */
[----:B------:R-:W-:Y:S01]  /*2330*/  IMAD.MOV R2, RZ, RZ, -R6 ;  /* 0x000000ffff027224 */ /* 0x000fe200078e0a06 */
[----:B------:R-:W-:-:S03]  /*2340*/  @!P0 SHF.R.U32.HI R18, RZ, R3, R18 ;  /* 0x00000003ff128219 */ /* 0x000fc60000011612 */
[----:B------:R-:W-:Y:S01]  /*2350*/  IMAD R2, R40, R2, R5 ;  /* 0x0000000228027224 */ /* 0x000fe200078e0205 */
        /* <DEDUP_REMOVED lines=9> */
.L_x_40:
[----:B------:R-:W1:Y:S02]  /*23f0*/  LDCU UR8, c[0x0][0xb30] ;  /* 0x00016600ff0877ac */ /* 0x000e640008000800 */
[----:B-1----:R-:W-:-:S09]  /*2400*/  UISETP.NE.AND UP0, UPT, UR8, 0x1, UPT ;  /* 0x000000010800788c */ /* 0x002fd2000bf05270 */
[----:B------:R-:W-:Y:S05]  /*2410*/  BRA.U UP0, `(.L_x_41) ;  /* 0x0000000100407547 */ /* 0x000fea000b800000 */
[----:B------:R-:W1:Y:S08]  /*2420*/  LDC.64 R4, c[0x0][0xb10] ;  /* 0x0002c400ff047b82 */ /* 0x000e700000000a00 */
[----:B------:R-:W2:Y:S08]  /*2430*/  LDC.64 R2, c[0x0][0xb18] ;  /* 0x0002c600ff027b82 */ /* 0x000eb00000000a00 */
[----:B------:R-:W4:Y:S08]  /*2440*/  LDC R6, c[0x0][0xb20] ;  /* 0x0002c800ff067b82 */ /* 0x000f300000000800 */
[----:B------:R-:W3:Y:S01]  /*2450*/  LDC R18, c[0x0][0xb0c] ;  /* 0x0002c300ff127b82 */ /* 0x000ee20000000800 */
[----:B-1----:R-:W-:-:S05]  /*2460*/  IMAD.HI.U32 R4, R11, R4, RZ ;  /* 0x000000040b047227 */ /* 0x002fca00078e00ff */
[----:B------:R-:W-:Y:S01]  /*2470*/  SHF.R.U32.HI R4, RZ, R5, R4 ;  /* 0x00000005ff047219 */ /* 0x000fe20000011604 */
[----:B--2---:R-:W-:Y:S01]  /*2480*/  IMAD.HI.U32 R3, R8, R3, RZ ;  /* 0x0000000308037227 */ /* 0x004fe200078e00ff */
[----:B------:R-:W-:-:S04]  /*2490*/  ISETP.NE.AND P0, PT, R2, 0x1, PT ;  /* 0x000000010200780c */ /* 0x000fc80003f05270 */
[----:B----4-:R-:W-:-:S04]  /*24a0*/  SHF.R.U32.HI R3, RZ, R6, R3 ;  /* 0x00000006ff037219 */ /* 0x010fc80000011603 */
[----:B------:R-:W-:Y:S02]  /*24b0*/  SEL R3, R8, R3, !P0 ;  /* 0x0000000308037207 */ /* 0x000fe40004000000 */
[----:B---3--:R-:W-:-:S04]  /*24c0*/  ISETP.NE.AND P1, PT, R18, 0x1, PT ;  /* 0x000000011200780c */ /* 0x008fc80003f25270 */
[----:B------:R-:W-:-:S05]  /*24d0*/  SEL R4, R11, R4, !P1 ;  /* 0x000000040b047207 */ /* 0x000fca0004800000 */
[----:B------:R-:W-:Y:S02]  /*24e0*/  IMAD.IADD R5, R3, 0x1, -R4 ;  /* 0x0000000103057824 */ /* 0x000fe400078e0a04 */
[----:B------:R-:W-:Y:S02]  /*24f0*/  IMAD.IADD R3, R4, 0x1, -R3 ;  /* 0x0000000104037824 */ /* 0x000fe400078e0a03 */
[----:B------:R-:W-:Y:S02]  /*2500*/  IMAD R11, R5, R18, R11 ;  /* 0x00000012050b7224 */ /* 0x000fe400078e020b */
[----:B------:R-:W-:-:S07]  /*2510*/  IMAD R8, R3, R2, R8 ;  /* 0x0000000203087224 */ /* 0x000fce00078e0208 */
.L_x_41:
[----:B------:R-:W-:Y:S01]  /*2520*/  VIADD R14, R14, 0x1 ;  /* 0x000000010e0e7836 */ /* 0x000fe20000000000 */
[----:B------:R-:W-:Y:S01]  /*2530*/  PLOP3.LUT P1, PT, PT, PT, PT, 0x80, 0x8 ;  /* 0x000000000008781c */ /* 0x000fe20003f2f070 */
[----:B------:R-:W-:Y:S02]  /*2540*/  IMAD.IADD R97, R11, 0x1, R96 ;  /* 0x000000010b617824 */ /* 0x000fe400078e0260 */
[----:B------:R-:W-:Y:S01]  /*2550*/  IMAD.IADD R98, R8, 0x1, R81 ;  /* 0x0000000108627824 */ /* 0x000fe200078e0251 */
[----:B------:R-:W-:-:S04]  /*2560*/  ISETP.NE.AND P0, PT, R14, 0x2, PT ;  /* 0x000000020e00780c */ /* 0x000fc80003f05270 */
[----:B------:R-:W-:Y:S02]  /*2570*/  SEL R2, RZ, 0x1, P0 ;  /* 0x00000001ff027807 */ /* 0x000fe40000000000 */
[----:B------:R-:W-:Y:S02]  /*2580*/  SEL R14, R14, RZ, P0 ;  /* 0x000000ff0e0e7207 */ /* 0x000fe40000000000 */
[----:B------:R-:W-:Y:S01]  /*2590*/  LOP3.LUT R13, R13, R2, RZ, 0x3c, !PT ;  /* 0x000000020d0d7212 */ /* 0x000fe200078e3cff */
[----:B------:R-:W-:Y:S06]  /*25a0*/  @P2 BRA `(.L_x_42) ;  /* 0xfffffff000582947 */ /* 0x000fec000383ffff */
[----:B------:R-:W-:Y:S01]  /*25b0*/  UIADD3 UR4, UPT, UPT, UR4, 0x20, URZ ;  /* 0x0000002004047890 */ /* 0x000fe2000fffe0ff */
[----:B------:R-:W-:-:S03]  /*25c0*/  SHF.L.U32 R3, R15, 0x1f, RZ ;  /* 0x0000001f0f037819 */ /* 0x000fc600000006ff */
[----:B------:R-:W-:-:S09]  /*25d0*/  ULEA UR5, UR13, UR4, 0x3 ;  /* 0x000000040d057291 */ /* 0x000fd2000f8e18ff */
[----:B------:R-:W1:Y:S02]  /*25e0*/  SYNCS.PHASECHK.TRANS64.TRYWAIT P0, [UR5], R3 ;  /* 0x00000003ff0075a7 */ /* 0x000e640008001105 */
[----:B-1----:R-:W-:Y:S05]  /*25f0*/  @!P0 BRA `(.L_x_43) ;  /* 0x0000004000c08947 */ /* 0x002fea0003800000 */
.L_x_118:
[----:B------:R-:W-:-:S04]  /*2600*/  UIADD3 UR6, UPT, UPT, UR13, 0x1, URZ ;  /* 0x000000010d067890 */ /* 0x000fc8000fffe0ff */
[----:B------:R-:W-:-:S04]  /*2610*/  UISETP.NE.AND UP0, UPT, UR6, 0x4, UPT ;  /* 0x000000040600788c */ /* 0x000fc8000bf05270 */
[----:B------:R-:W-:Y:S02]  /*2620*/  USEL UR7, URZ, 0x1, UP0 ;  /* 0x00000001ff077887 */ /* 0x000fe40008000000 */
[----:B------:R-:W-:-:S04]  /*2630*/  USEL UR6, UR6, URZ, UP0 ;  /* 0x000000ff06067287 */ /* 0x000fc80008000000 */
[----:B------:R-:W-:Y:S01]  /*2640*/  ULEA UR5, UR6, UR4, 0x3 ;  /* 0x0000000406057291 */ /* 0x000fe2000f8e18ff */
[----:B------:R-:W-:-:S04]  /*2650*/  LOP3.LUT R2, R15, UR7, RZ, 0x3c, !PT ;  /* 0x000000070f027c12 */ /* 0x000fc8000f8e3cff */
[----:B-1----:R-:W-:-:S04]  /*2660*/  SHF.L.U32 R3, R2, 0x1f, RZ ;  /* 0x0000001f02037819 */ /* 0x002fc800000006ff */
[----:B------:R-:W1:Y:S02]  /*2670*/  SYNCS.PHASECHK.TRANS64.TRYWAIT P0, [UR5], R3 ;  /* 0x00000003ff0075a7 */ /* 0x000e640008001105 */
[----:B-1----:R-:W-:Y:S05]  /*2680*/  @!P0 BRA `(.L_x_44) ;  /* 0x0000004000b48947 */ /* 0x002fea0003800000 */
.L_x_120:
        /* <DEDUP_REMOVED lines=9> */
.L_x_122:
[----:B------:R-:W-:-:S04]  /*2720*/  UIADD3 UR6, UPT, UPT, UR6, 0x1, URZ ;  /* 0x0000000106067890 */ /* 0x000fc8000fffe0ff */
[----:B------:R-:W-:-:S04]  /*2730*/  UISETP.NE.AND UP0, UPT, UR6, 0x4, UPT ;  /* 0x000000040600788c */ /* 0x000fc8000bf05270 */
[----:B------:R-:W-:Y:S02]  /*2740*/  USEL UR5, URZ, 0x1, UP0 ;  /* 0x00000001ff057887 */ /* 0x000fe40008000000 */
[----:B------:R-:W-:-:S04]  /*2750*/  USEL UR6, UR6, URZ, UP0 ;  /* 0x000000ff06067287 */ /* 0x000fc80008000000 */
[----:B------:R-:W-:Y:S01]  /*2760*/  ULEA UR6, UR6, UR4, 0x3 ;  /* 0x0000000406067291 */ /* 0x000fe2000f8e18ff */
[----:B-1----:R-:W-:-:S04]  /*2770*/  LOP3.LUT R3, R2, UR5, RZ, 0x3c, !PT ;  /* 0x0000000502037c12 */ /* 0x002fc8000f8e3cff */
[----:B------:R-:W-:Y:S01]  /*2780*/  SHF.L.U32 R3, R3, 0x1f, RZ ;  /* 0x0000001f03037819 */ /* 0x000fe200000006ff */
[----:B---3--:R-:W-:-:S07]  /*2790*/  IMAD.U32 R0, RZ, RZ, UR6 ;  /* 0x00000006ff007e24 */ /* 0x008fce000f8e00ff */
.L_x_46:
[----:B-1----:R1:W2:Y:S02]  /*27a0*/  SYNCS.PHASECHK.TRANS64.TRYWAIT P0, [R0+URZ], R3 ;  /* 0x00000003000075a7 */ /* 0x0022a400080011ff */
[----:B--2---:R-:W-:Y:S05]  /*27b0*/  @!P0 NANOSLEEP.SYNCS 0x989680 ;  /* 0x009896800000895d */ /* 0x004fea0003900000 */
[----:B------:R-:W2:Y:S02]  /*27c0*/  @!P0 SYNCS.PHASECHK.TRANS64 P0, [R0+URZ], R3 ;  /* 0x00000003000085a7 */ /* 0x000ea400080010ff */
[----:B--2---:R-:W-:Y:S05]  /*27d0*/  @P0 EXIT ;  /* 0x000000000000094d */ /* 0x004fea0003800000 */
[----:B------:R-:W-:Y:S05]  /*27e0*/  BRA `(.L_x_46) ;  /* 0xfffffffc00ec7947 */ /* 0x000fea000383ffff */
.L_x_22:
[----:B------:R-:W-:-:S04]  /*27f0*/  UISETP.NE.AND UP1, UPT, UR37, URZ, UPT ;  /* 0x000000ff2500728c */ /* 0x000fc8000bf25270 */
[----:B------:R-:W-:-:S09]  /*2800*/  UISETP.NE.OR UP1, UPT, UR10, 0x1, UP1 ;  /* 0x000000010a00788c */ /* 0x000fd20008f25670 */
[----:B------:R-:W-:Y:S05]  /*2810*/  BRA.U UP1, `(.L_x_47) ;  /* 0x00000005014c7547 */ /* 0x000fea000b800000 */
[----:B------:R-:W-:Y:S01]  /*2820*/  HFMA2 R11, -RZ, RZ, 0, 0 ;  /* 0x00000000ff0b7431 */ /* 0x000fe200000001ff */
[----:B------:R-:W-:Y:S01]  /*2830*/  ISETP.GE.U32.AND P2, PT, R10, 0x2, PT ;  /* 0x000000020a00780c */ /* 0x000fe20003f46070 */
[----:B------:R-:W-:Y:S01]  /*2840*/  IMAD.MOV.U32 R12, RZ, RZ, 0x1 ;  /* 0x00000001ff0c7424 */ /* 0x000fe200078e00ff */
[----:B------:R-:W-:Y:S01]  /*2850*/  CS2R R8, SRZ ;  /* 0x0000000000087805 */ /* 0x000fe2000001ff00 */
[----:B------:R-:W-:Y:S01]  /*2860*/  IMAD.MOV.U32 R3, RZ, RZ, RZ ;  /* 0x000000ffff037224 */ /* 0x000fe200078e00ff */
[----:B------:R-:W-:Y:S01]  /*2870*/  UMOV UR4, 0x400 ;  /* 0x0000040000047882 */ /* 0x000fe20000000000 */
[----:B------:R-:W-:Y:S01]  /*2880*/  UMOV UR6, URZ ;  /* 0x000000ff00067c82 */ /* 0x000fe20008000000 */
[----:B------:R-:W-:-:S12]  /*2890*/  ULEA UR37, UR37, UR4, 0x18 ;  /* 0x0000000425257291 */ /* 0x000fd8000f8ec0ff */
.L_x_51:
[----:B------:R-:W-:Y:S02]  /*28a0*/  LEA R0, R3, UR37, 0x3 ;  /* 0x0000002503007c11 */ /* 0x000fe4000f8e18ff */
[----:B------:R-:W-:-:S03]  /*28b0*/  SHF.L.U32 R5, R8, 0x1f, RZ ;  /* 0x0000001f08057819 */ /* 0x000fc600000006ff */
[----:B------:R-:W-:Y:S01]  /*28c0*/  VIADD R4, R0, 0xd0 ;  /* 0x000000d000047836 */ /* 0x000fe20000000000 */
[----:B------:R-:W1:Y:S02]  /*28d0*/  SYNCS.PHASECHK.TRANS64.TRYWAIT P0, [R0+URZ+0xc0], R5 ;  /* 0x0000c005000075a7 */ /* 0x000e6400080011ff */
[----:B-1----:R-:W-:Y:S05]  /*28e0*/  @!P0 BRA `(.L_x_48) ;  /* 0x00000040004c8947 */ /* 0x002fea0003800000 */
.L_x_123:
[----:B------:R-:W-:Y:S01]  /*28f0*/  ULEA UR5, UR6, UR37, 0x3 ;  /* 0x0000002506057291 */ /* 0x000fe2000f8e18ff */
[----:B------:R-:W-:Y:S01]  /*2900*/  PRMT R4, RZ, 0x654, R4 ;  /* 0x00000654ff047816 */ /* 0x000fe20000000004 */
[----:B-1----:R-:W-:Y:S01]  /*2910*/  @!P2 IMAD.MOV.U32 R5, RZ, RZ, 0x10 ;  /* 0x00000010ff05a424 */ /* 0x002fe200078e00ff */
[----:B------:R-:W-:Y:S01]  /*2920*/  SHF.L.U32 R7, R12, 0x1f, RZ ;  /* 0x0000001f0c077819 */ /* 0x000fe200000006ff */
[----:B------:R-:W-:Y:S01]  /*2930*/  UIADD3 UR4, UPT, UPT, UR5, 0x60, URZ ;  /* 0x0000006005047890 */ /* 0x000fe2000fffe0ff */
[----:B------:R1:W-:Y:S05]  /*2940*/  SYNCS.ARRIVE.TRANS64.RED.A1T0 RZ, [R4+URZ], RZ ;  /* 0x000000ff04ff79a7 */ /* 0x0003ea00081004ff */
[----:B------:R-:W-:Y:S01]  /*2950*/  IMAD.U32 R13, RZ, RZ, UR4 ;  /* 0x00000004ff0d7e24 */ /* 0x000fe2000f8e00ff */
[----:B------:R-:W2:Y:S04]  /*2960*/  SYNCS.PHASECHK.TRANS64.TRYWAIT P0, [UR5+0x70], R7 ;  /* 0x00007007ff0075a7 */ /* 0x000ea80008001105 */
[----:B------:R-:W-:Y:S01]  /*2970*/  PRMT R13, R10, 0x654, R13 ;  /* 0x000006540a0d7816 */ /* 0x000fe2000000000d */
[----:B-12---:R-:W-:Y:S06]  /*2980*/  @!P0 BRA `(.L_x_49) ;  /* 0x0000004000388947 */ /* 0x006fec0003800000 */
.L_x_125:
[----:B------:R-:W-:Y:S01]  /*2990*/  ULEA UR4, UR6, UR37, 0x4 ;  /* 0x0000002506047291 */ /* 0x000fe2000f8e20ff */
[----:B------:R-:W-:Y:S01]  /*29a0*/  SEL R2, R13, R2, !P2 ;  /* 0x000000020d027207 */ /* 0x000fe20005000000 */
[----:B------:R-:W-:Y:S01]  /*29b0*/  UIADD3 UR5, UPT, UPT, UR5, 0x60, URZ ;  /* 0x0000006005057890 */ /* 0x000fe2000fffe0ff */
[----:B-1----:R-:W-:Y:S01]  /*29c0*/  LEA R0, R11, UR37, 0x3 ;  /* 0x000000250b007c11 */ /* 0x002fe2000f8e18ff */
[----:B------:R-:W-:Y:S01]  /*29d0*/  UIADD3 UR4, UPT, UPT, UR4, 0xf0, URZ ;  /* 0x000000f004047890 */ /* 0x000fe2000fffe0ff */
[----:B------:R1:W-:Y:S01]  /*29e0*/  @!P2 SYNCS.ARRIVE.TRANS64.RED RZ, [R2+URZ], R5 ;  /* 0x0000000502ffa9a7 */ /* 0x0003e200080004ff */
[----:B------:R-:W-:Y:S01]  /*29f0*/  UIADD3 UR6, UPT, UPT, UR6, 0x1, URZ ;  /* 0x0000000106067890 */ /* 0x000fe2000fffe0ff */
[----:B------:R-:W-:-:S03]  /*2a00*/  VIADD R3, R3, 0x1 ;  /* 0x0000000103037836 */ /* 0x000fc60000000000 */
[----:B------:R-:W-:Y:S02]  /*2a10*/  UISETP.NE.AND UP0, UPT, UR6, 0x2, UPT ;  /* 0x000000020600788c */ /* 0x000fe4000bf05270 */
[----:B------:R-:W-:Y:S01]  /*2a20*/  ISETP.NE.AND P0, PT, R3, 0x2, PT ;  /* 0x000000020300780c */ /* 0x000fe20003f05270 */
[----:B------:R-:W-:Y:S06]  /*2a30*/  UGETNEXTWORKID.BROADCAST [UR4], [UR5] ;  /* 0x00000000040073ca */ /* 0x000fec0008000100 */
[----:B------:R-:W-:Y:S02]  /*2a40*/  USEL UR4, URZ, 0x1, UP0 ;  /* 0x00000001ff047887 */ /* 0x000fe40008000000 */
[----:B------:R-:W-:-:S04]  /*2a50*/  USEL UR6, UR6, URZ, UP0 ;  /* 0x000000ff06067287 */ /* 0x000fc80008000000 */
[----:B------:R-:W-:Y:S02]  /*2a60*/  LOP3.LUT R12, R12, UR4, RZ, 0x3c, !PT ;  /* 0x000000040c0c7c12 */ /* 0x000fe4000f8e3cff */
[----:B-1----:R-:W-:-:S04]  /*2a70*/  SHF.L.U32 R5, R9, 0x1f, RZ ;  /* 0x0000001f09057819 */ /* 0x002fc800000006ff */
[----:B------:R-:W1:Y:S02]  /*2a80*/  SYNCS.PHASECHK.TRANS64.TRYWAIT P1, [R0+URZ+0x60], R5 ;  /* 0x00006005000075a7 */ /* 0x000e6400080211ff */
[----:B-1----:R-:W-:Y:S05]  /*2a90*/  @!P1 BRA `(.L_x_50) ;  /* 0x00000040000c9947 */ /* 0x002fea0003800000 */
.L_x_126:
[----:B------:R-:W-:Y:S01]  /*2aa0*/  LEA R4, R11, UR37, 0x4 ;  /* 0x000000250b047c11 */ /* 0x000fe2000f8e20ff */
[----:B-1----:R-:W-:Y:S01]  /*2ab0*/  VIADD R0, R0, 0x70 ;  /* 0x0000007000007836 */ /* 0x002fe20000000000 */
[----:B------:R-:W-:Y:S01]  /*2ac0*/  SEL R3, R3, RZ, P0 ;  /* 0x000000ff03037207 */ /* 0x000fe20000000000 */
[----:B------:R-:W-:-:S03]  /*2ad0*/  VIADD R11, R11, 0x1 ;  /* 0x000000010b0b7836 */ /* 0x000fc60000000000 */
[----:B------:R-:W1:Y:S01]  /*2ae0*/  LDS.128 R4, [R4+0xf0] ;  /* 0x0000f00004047984 */ /* 0x000e620000000c00 */
[----:B------:R-:W-:Y:S02]  /*2af0*/  PRMT R0, RZ, 0x654, R0 ;  /* 0x00000654ff007816 */ /* 0x000fe40000000000 */
[C---:B------:R-:W-:Y:S01]  /*2b00*/  ISETP.NE.AND P1, PT, R11.reuse, 0x2, PT ;  /* 0x000000020b00780c */ /* 0x040fe20003f25270 */
[----:B------:R-:W-:Y:S01]  /*2b10*/  @!PT LDS RZ, [RZ] ;  /* 0x00000000fffff984 */ /* 0x000fe20000000800 */
[----:B------:R-:W-:Y:S01]  /*2b20*/  @!PT LDS RZ, [RZ] ;  /* 0x00000000fffff984 */ /* 0x000fe20000000800 */
[----:B------:R-:W-:Y:S01]  /*2b30*/  @!PT LDS RZ, [RZ] ;  /* 0x00000000fffff984 */ /* 0x000fe20000000800 */
[----:B------:R-:W-:Y:S01]  /*2b40*/  @!PT LDS RZ, [RZ] ;  /* 0x00000000fffff984 */ /* 0x000fe20000000800 */
[----:B------:R2:W-:Y:S06]  /*2b50*/  MEMBAR.ALL.CTA ;  /* 0x0000000000007992 */ /* 0x0005ec0000008000 */
[----:B--2---:R-:W2:Y:S01]  /*2b60*/  FENCE.VIEW.ASYNC.S ;  /* 0x00000000000073c6 */ /* 0x004ea20000000000 */
[----:B------:R-:W-:Y:S01]  /*2b70*/  SEL R11, R11, RZ, P1 ;  /* 0x000000ff0b0b7207 */ /* 0x000fe20000800000 */
[----:B--2---:R2:W-:Y:S01]  /*2b80*/  SYNCS.ARRIVE.TRANS64.RED.A1T0 RZ, [R0+URZ], RZ ;  /* 0x000000ff00ff79a7 */ /* 0x0045e200081004ff */
[----:B-1----:R-:W-:-:S02]  /*2b90*/  LOP3.LUT P3, RZ, R6, 0x1, RZ, 0xc0, !PT ;  /* 0x0000000106ff7812 */ /* 0x002fc4000786c0ff */
[----:B------:R-:W-:-:S04]  /*2ba0*/  SEL R5, RZ, 0x1, P0 ;  /* 0x00000001ff057807 */ /* 0x000fc80000000000 */
[----:B------:R-:W-:Y:S02]  /*2bb0*/  LOP3.LUT R8, R8, R5, RZ, 0x3c, !PT ;  /* 0x0000000508087212 */ /* 0x000fe400078e3cff */
[----:B--2---:R-:W-:-:S04]  /*2bc0*/  SEL R0, RZ, 0x1, P1 ;  /* 0x00000001ff007807 */ /* 0x004fc80000800000 */
[----:B------:R-:W-:Y:S01]  /*2bd0*/  LOP3.LUT R9, R9, R0, RZ, 0x3c, !PT ;  /* 0x0000000009097212 */ /* 0x000fe200078e3cff */
[----:B------:R-:W-:Y:S06]  /*2be0*/  @P3 BRA `(.L_x_51) ;  /* 0xfffffffc002c3947 */ /* 0x000fec000383ffff */
[----:B------:R-:W-:Y:S01]  /*2bf0*/  ULEA UR5, UR6, UR37, 0x3 ;  /* 0x0000002506057291 */ /* 0x000fe2000f8e18ff */
[----:B------:R-:W-:-:S08]  /*2c00*/  SHF.L.U32 R3, R12, 0x1f, RZ ;  /* 0x0000001f0c037819 */ /* 0x000fd000000006ff */
[----:B------:R-:W1:Y:S02]  /*2c10*/  SYNCS.PHASECHK.TRANS64 P0, [UR5+0x70], R3 ;  /* 0x00007003ff0075a7 */ /* 0x000e640008001005 */
[----:B-1----:R-:W-:Y:S05]  /*2c20*/  @P0 BRA `(.L_x_52) ;  /* 0x0000000000080947 */ /* 0x002fea0003800000 */
[----:B------:R-:W1:Y:S02]  /*2c30*/  SYNCS.PHASECHK.TRANS64.TRYWAIT P0, [UR5+0x70], R3 ;  /* 0x00007003ff0075a7 */ /* 0x000e640008001105 */
[----:B-1----:R-:W-:Y:S05]  /*2c40*/  @!P0 BRA `(.L_x_53) ;  /* 0x0000003c00b48947 */ /* 0x002fea0003800000 */
.L_x_52:
[----:B------:R-:W-:-:S04]  /*2c50*/  UIADD3 UR4, UPT, UPT, UR6, 0x1, URZ ;  /* 0x0000000106047890 */ /* 0x000fc8000fffe0ff */
[----:B------:R-:W-:-:S04]  /*2c60*/  UISETP.NE.AND UP0, UPT, UR4, 0x2, UPT ;  /* 0x000000020400788c */ /* 0x000fc8000bf05270 */
[----:B------:R-:W-:Y:S02]  /*2c70*/  USEL UR7, URZ, 0x1, UP0 ;  /* 0x00000001ff077887 */ /* 0x000fe40008000000 */
[----:B------:R-:W-:-:S04]  /*2c80*/  USEL UR4, UR4, URZ, UP0 ;  /* 0x000000ff04047287 */ /* 0x000fc80008000000 */
[----:B------:R-:W-:Y:S01]  /*2c90*/  ULEA UR4, UR4, UR37, 0x3 ;  /* 0x0000002504047291 */ /* 0x000fe2000f8e18ff */
[----:B-1----:R-:W-:-:S04]  /*2ca0*/  LOP3.LUT R3, R12, UR7, RZ, 0x3c, !PT ;  /* 0x000000070c037c12 */ /* 0x002fc8000f8e3cff */
[----:B------:R-:W-:-:S04]  /*2cb0*/  SHF.L.U32 R0, R3, 0x1f, RZ ;  /* 0x0000001f03007819 */ /* 0x000fc800000006ff */
[----:B------:R-:W1:Y:S02]  /*2cc0*/  SYNCS.PHASECHK.TRANS64 P0, [UR4+0x70], R0 ;  /* 0x00007000ff0075a7 */ /* 0x000e640008001004 */
[----:B-1----:R-:W-:Y:S05]  /*2cd0*/  @P0 EXIT ;  /* 0x000000000000094d */ /* 0x002fea0003800000 */
[----:B------:R-:W-:Y:S02]  /*2ce0*/  SHF.L.U32 R3, R3, 0x1f, RZ ;  /* 0x0000001f03037819 */ /* 0x000fe400000006ff */
[----:B------:R-:W-:-:S07]  /*2cf0*/  MOV R0, UR4 ;  /* 0x0000000400007c02 */ /* 0x000fce0008000f00 */
.L_x_54:
[----:B-1----:R1:W2:Y:S02]  /*2d00*/  SYNCS.PHASECHK.TRANS64.TRYWAIT P0, [R0+URZ+0x70], R3 ;  /* 0x00007003000075a7 */ /* 0x0022a400080011ff */
[----:B--2---:R-:W-:Y:S05]  /*2d10*/  @!P0 NANOSLEEP.SYNCS 0x989680 ;  /* 0x009896800000895d */ /* 0x004fea0003900000 */
[----:B------:R-:W2:Y:S02]  /*2d20*/  @!P0 SYNCS.PHASECHK.TRANS64 P0, [R0+URZ+0x70], R3 ;  /* 0x00007003000085a7 */ /* 0x000ea400080010ff */
[----:B--2---:R-:W-:Y:S05]  /*2d30*/  @P0 EXIT ;  /* 0x000000000000094d */ /* 0x004fea0003800000 */
[----:B------:R-:W-:Y:S05]  /*2d40*/  BRA `(.L_x_54) ;  /* 0xfffffffc00ec7947 */ /* 0x000fea000383ffff */
.L_x_47:
[----:B------:R-:W-:Y:S05]  /*2d50*/  BRA.U UP4, `(.L_x_55) ;  /* 0x0000001104847547 */ /* 0x000fea000b800000 */
[----:B------:R-:W-:Y:S01]  /*2d60*/  UMOV UR6, 0x40 ;  /* 0x0000004000067882 */ /* 0x000fe20000000000 */
[----:B------:R-:W-:Y:S01]  /*2d70*/  NOP ;  /* 0x0000000000007918 */ /* 0x000fe20000000000 */
[----:B------:R-:W-:Y:S01]  /*2d80*/  ULEA UR6, UR37, UR6, 0x18 ;  /* 0x0000000625067291 */ /* 0x000fe2000f8ec0ff */
[----:B------:R-:W-:Y:S02]  /*2d90*/  UMOV UR7, 0x400 ;  /* 0x0000040000077882 */ /* 0x000fe40000000000 */
[----:B------:R-:W-:-:S06]  /*2da0*/  ULEA UR37, UR37, UR7, 0x18 ;  /* 0x0000000725257291 */ /* 0x000fcc000f8ec0ff */
[----:B------:R-:W1:Y:S02]  /*2db0*/  LDS.U8 R2, [UR6+0x1c] ;  /* 0x00001c06ff027984 */ /* 0x000e640008000000 */
[----:B-1----:R-:W-:-:S13]  /*2dc0*/  ISETP.NE.AND P0, PT, R2, RZ, PT ;  /* 0x000000ff0200720c */ /* 0x002fda0003f05270 */
[----:B------:R-:W-:Y:S05]  /*2dd0*/  @P0 BRA `(.L_x_56) ;  /* 0x0000000400080947 */ /* 0x000fea0003800000 */
[----:B------:R-:W-:Y:S02]  /*2de0*/  UISETP.NE.U32.AND UP0, UPT, UR5, 0x1, UPT ;  /* 0x000000010500788c */ /* 0x000fe4000bf05070 */
[----:B------:R-:W-:-:S07]  /*2df0*/  UIADD3 UR8, UPT, UPT, UR6, 0x8, URZ ;  /* 0x0000000806087890 */ /* 0x000fce000fffe0ff */
[----:B------:R-:W-:Y:S05]  /*2e00*/  BRA.U !UP0, `(.L_x_57) ;  /* 0x00000001089c7547 */ /* 0x000fea000b800000 */
[----:B------:R-:W-:Y:S01]  /*2e10*/  ELECT P0, URZ, PT ;  /* 0x0000000000ff782f */ /* 0x000fe20003800000 */
[----:B------:R-:W-:-:S12]  /*2e20*/  BSSY B0, `(.L_x_57) ;  /* 0x0000025000007945 */ /* 0x000fd80003800000 */
[----:B------:R-:W-:Y:S05]  /*2e30*/  @!P0 BRA `(.L_x_58) ;  /* 0x00000000008c8947 */ /* 0x000fea0003800000 */
[----:B------:R-:W-:-:S05]  /*2e40*/  UMOV UR7, 0x10 ;  /* 0x0000001000077882 */ /* 0x000fca0000000000 */
[----:B------:R-:W-:Y:S04]  /*2e50*/  DEPBAR.LE SB1, 0x36 ;  /* 0x00009d800000791a */ /* 0x000fe80000000000 */
[----:B------:R-:W1:Y:S02]  /*2e60*/  UTCATOMSWS.2CTA.FIND_AND_SET.ALIGN UP1, UR7, UR7 ;  /* 0x00000007000775e3 */ /* 0x000e640008220800 */
[----:B-1----:R-:W-:Y:S01]  /*2e70*/  MOV R11, UR7 ;  /* 0x00000007000b7c02 */ /* 0x002fe20008000f00 */
[----:B------:R-:W-:Y:S06]  /*2e80*/  BRA.U UP1, `(.L_x_59) ;  /* 0x0000000101187547 */ /* 0x000fec000b800000 */
.L_x_60:
[----:B------:R-:W-:Y:S05]  /*2e90*/  NANOSLEEP 0x64 ;  /* 0x000000640000795d */ /* 0x000fea0003800000 */
[----:B------:R-:W-:-:S05]  /*2ea0*/  UMOV UR7, 0x10 ;  /* 0x0000001000077882 */ /* 0x000fca0000000000 */
[----:B------:R-:W-:Y:S04]  /*2eb0*/  DEPBAR.LE SB1, 0x36 ;  /* 0x00009d800000791a */ /* 0x000fe80000000000 */
[----:B------:R-:W1:Y:S02]  /*2ec0*/  UTCATOMSWS.2CTA.FIND_AND_SET.ALIGN UP1, UR7, UR7 ;  /* 0x00000007000775e3 */ /* 0x000e640008220800 */
[----:B-1----:R-:W-:Y:S01]  /*2ed0*/  MOV R11, UR7 ;  /* 0x00000007000b7c02 */ /* 0x002fe20008000f00 */
[----:B------:R-:W-:Y:S05]  /*2ee0*/  BRA.U !UP1, `(.L_x_60) ;  /* 0xfffffffd09e87547 */ /* 0x000fea000b83ffff */
.L_x_59:
[----:B------:R-:W1:Y:S01]  /*2ef0*/  LDS R5, [UR6+0x10] ;  /* 0x00001006ff057984 */ /* 0x000e620008000800 */
[----:B------:R-:W-:Y:S01]  /*2f00*/  IMAD.U32 R3, RZ, RZ, UR37 ;  /* 0x00000025ff037e24 */ /* 0x000fe2000f8e00ff */
[----:B------:R-:W-:-:S03]  /*2f10*/  MOV R2, UR4 ;  /* 0x0000000400027c02 */ /* 0x000fc60008000f00 */
[----:B------:R-:W-:Y:S01]  /*2f20*/  VIADD R3, R3, 0x110 ;  /* 0x0000011003037836 */ /* 0x000fe20000000000 */
[----:B-1----:R-:W-:-:S04]  /*2f30*/  SHF.L.U32 R5, R5, 0x1f, RZ ;  /* 0x0000001f05057819 */ /* 0x002fc800000006ff */
[----:B------:R-:W1:Y:S02]  /*2f40*/  SYNCS.PHASECHK.TRANS64.TRYWAIT P0, [UR6+0x8], R5 ;  /* 0x00000805ff0075a7 */ /* 0x000e640008001106 */
[----:B-1----:R-:W-:Y:S05]  /*2f50*/  @P0 BRA `(.L_x_61) ;  /* 0x0000000000080947 */ /* 0x002fea0003800000 */
[----:B------:R-:W1:Y:S02]  /*2f60*/  SYNCS.PHASECHK.TRANS64.TRYWAIT P0, [UR6+0x8], R5 ;  /* 0x00000805ff0075a7 */ /* 0x000e640008001106 */
[----:B-1----:R-:W-:Y:S05]  /*2f70*/  @!P0 BRA `(.L_x_62) ;  /* 0x0000003c00008947 */ /* 0x002fea0003800000 */
.L_x_61:
[----:B-1----:R-:W-:Y:S01]  /*2f80*/  HFMA2 R4, -RZ, RZ, 0, 5.9604644775390625e-08 ;  /* 0x00000001ff047431 */ /* 0x002fe200000001ff */
[----:B------:R-:W-:Y:S01]  /*2f90*/  UPRMT UR7, UR4, 0x654, UR8 ;  /* 0x0000065404077896 */ /* 0x000fe20008000008 */
[----:B------:R-:W-:Y:S01]  /*2fa0*/  IMAD.MOV.U32 R6, RZ, RZ, 0xffff ;  /* 0x0000ffffff067424 */ /* 0x000fe200078e00ff */
[----:B------:R-:W-:Y:S01]  /*2fb0*/  PRMT R2, R2, 0x654, R3 ;  /* 0x0000065402027816 */ /* 0x000fe20000000003 */
[----:B------:R-:W-:Y:S02]  /*2fc0*/  IMAD.MOV.U32 R5, RZ, RZ, 0x4 ;  /* 0x00000004ff057424 */ /* 0x000fe400078e00ff */
[----:B------:R-:W-:Y:S01]  /*2fd0*/  IMAD.SHL.U32 R9, R11, 0x20, RZ ;  /* 0x000000200b097824 */ /* 0x000fe200078e00ff */
[----:B------:R-:W-:Y:S02]  /*2fe0*/  MOV R3, UR7 ;  /* 0x0000000700037c02 */ /* 0x000fe40008000f00 */
[-C--:B------:R-:W-:Y:S01]  /*2ff0*/  SHF.L.U32 R7, R6, R11.reuse, RZ ;  /* 0x0000000b06077219 */ /* 0x080fe200000006ff */
[----:B------:R1:W-:Y:S01]  /*3000*/  SYNCS.ARRIVE.TRANS64.RED RZ, [UR7], R5 ;  /* 0x00000005ffff79a7 */ /* 0x0003e20008000407 */
[----:B------:R-:W-:Y:S01]  /*3010*/  SHF.L.U32 R6, R4, R11, RZ ;  /* 0x0000000b04067219 */ /* 0x000fe200000006ff */
[----:B------:R1:W-:Y:S04]  /*3020*/  STS [UR37+0x110], R9 ;  /* 0x00011009ff007988 */ /* 0x0003e80008000825 */
[----:B------:R1:W-:Y:S04]  /*3030*/  STAS [R2.64], R11 ;  /* 0x0000000b02007dbd */ /* 0x0003e8000c0008ff */
[----:B------:R1:W-:Y:S04]  /*3040*/  ATOMS.OR RZ, [UR6+0x14], R7 ;  /* 0x00001407ffff798c */ /* 0x0003e8000b000006 */
[----:B------:R1:W-:Y:S04]  /*3050*/  ATOMS.OR RZ, [UR6+0x18], R6 ;  /* 0x00001806ffff798c */ /* 0x0003e8000b000006 */
[----:B------:R1:W-:Y:S02]  /*3060*/  ATOMS.XOR RZ, [UR6+0x10], R4 ;  /* 0x00001004ffff798c */ /* 0x0003e4000b800006 */
.L_x_58:
[----:B------:R-:W-:Y:S05]  /*3070*/  BSYNC B0 ;  /* 0x0000000000007941 */ /* 0x000fea0003800000 */
.L_x_57:
[----:B------:R-:W-:Y:S05]  /*3080*/  BRA.U UP0, `(.L_x_63) ;  /* 0x00000001006c7547 */ /* 0x000fea000b800000 */
[----:B------:R-:W-:-:S03]  /*3090*/  UMOV UR7, 0xffffffff ;  /* 0xffffffff00077882 */ /* 0x000fc60000000000 */
[----:B------:R-:W-:Y:S05]  /*30a0*/  BRA.DIV UR7, `(.L_x_64) ;  /* 0x0000003a07cc7947 */ /* 0x000fea000b800000 */
[----:B------:R-:W-:-:S13]  /*30b0*/  ELECT P6, URZ, PT ;  /* 0x0000000000ff782f */ /* 0x000fda00038c0000 */
.L_x_130:
[----:B------:R-:W-:Y:S05]  /*30c0*/  @!P6 BRA `(.L_x_63) ;  /* 0x00000000005ce947 */ /* 0x000fea0003800000 */
[----:B-1----:R-:W1:Y:S02]  /*30d0*/  LDS R3, [UR6+0x10] ;  /* 0x00001006ff037984 */ /* 0x002e640008000800 */
[----:B-1----:R-:W-:-:S04]  /*30e0*/  SHF.L.U32 R3, R3, 0x1f, RZ ;  /* 0x0000001f03037819 */ /* 0x002fc800000006ff */
[----:B------:R-:W1:Y:S02]  /*30f0*/  SYNCS.PHASECHK.TRANS64.TRYWAIT P0, [UR6+0x8], R3 ;  /* 0x00000803ff0075a7 */ /* 0x000e640008001106 */
[----:B-1----:R-:W-:Y:S05]  /*3100*/  @P0 BRA `(.L_x_65) ;  /* 0x0000000000080947 */ /* 0x002fea0003800000 */
[----:B------:R-:W1:Y:S02]  /*3110*/  SYNCS.PHASECHK.TRANS64.TRYWAIT P0, [UR6+0x8], R3 ;  /* 0x00000803ff0075a7 */ /* 0x000e640008001106 */
[----:B-1----:R-:W-:Y:S05]  /*3120*/  @!P0 BRA `(.L_x_66) ;  /* 0x0000003800cc8947 */ /* 0x002fea0003800000 */
.L_x_65:
[----:B------:R-:W2:Y:S01]  /*3130*/  LDS R5, [UR37+0x110] ;  /* 0x00011025ff057984 */ /* 0x000ea20008000800 */
[----:B-1----:R-:W-:Y:S02]  /*3140*/  HFMA2 R2, -RZ, RZ, 0, 5.9604644775390625e-08 ;  /* 0x00000001ff027431 */ /* 0x002fe400000001ff */
[----:B------:R-:W-:Y:S01]  /*3150*/  IMAD.MOV.U32 R3, RZ, RZ, 0xffff ;  /* 0x0000ffffff037424 */ /* 0x000fe200078e00ff */
[----:B------:R-:W-:Y:S01]  /*3160*/  UPRMT UR7, UR4, 0x654, UR8 ;  /* 0x0000065404077896 */ /* 0x000fe20008000008 */
[----:B--2---:R-:W-:-:S03]  /*3170*/  IMAD.SHL.U32 R4, R5, 0x20, RZ ;  /* 0x0000002005047824 */ /* 0x004fc600078e00ff */
[-C--:B------:R-:W-:Y:S02]  /*3180*/  SHF.L.U32 R3, R3, R5.reuse, RZ ;  /* 0x0000000503037219 */ /* 0x080fe400000006ff */
[----:B------:R-:W-:Y:S01]  /*3190*/  SHF.L.U32 R5, R2, R5, RZ ;  /* 0x0000000502057219 */ /* 0x000fe200000006ff */
[----:B------:R2:W-:Y:S04]  /*31a0*/  STS [UR37+0x110], R4 ;  /* 0x00011004ff007988 */ /* 0x0005e80008000825 */
[----:B------:R2:W-:Y:S04]  /*31b0*/  ATOMS.OR RZ, [UR6+0x14], R3 ;  /* 0x00001403ffff798c */ /* 0x0005e8000b000006 */
[----:B------:R2:W-:Y:S01]  /*31c0*/  ATOMS.OR RZ, [UR6+0x18], R5 ;  /* 0x00001805ffff798c */ /* 0x0005e2000b000006 */
[----:B------:R-:W-:Y:S03]  /*31d0*/  SYNCS.ARRIVE.TRANS64.RED.A1T0 RZ, [UR7], RZ ;  /* 0x000000ffffff79a7 */ /* 0x000fe60008100407 */
[----:B------:R2:W-:Y:S01]  /*31e0*/  ATOMS.XOR RZ, [UR6+0x10], R2 ;  /* 0x00001002ffff798c */ /* 0x0005e2000b800006 */
[----:B------:R-:W-:Y:S05]  /*31f0*/  BRA `(.L_x_63) ;  /* 0x0000000000107947 */ /* 0x000fea0003800000 */
.L_x_56:
[----:B------:R-:W-:-:S05]  /*3200*/  MOV R2, 0xffffffff ;  /* 0xffffffff00027802 */ /* 0x000fca0000000f00 */
[----:B------:R1:W-:Y:S02]  /*3210*/  STS [UR37+0x110], R2 ;  /* 0x00011002ff007988 */ /* 0x0003e40008000825 */
[----:B-1----:R-:W-:Y:S02]  /*3220*/  MOV R2, 0x3240 ;  /* 0x0000324000027802 */ /* 0x002fe40000000f00 */
[----:B-----5:R-:W-:Y:S05]  /*3230*/  CALL.REL.NOINC `($__internal_1_$__cuda_sm10x_tcgen05_guardrail_trap_phase_invalid_during_alloc) ;  /* 0x0000003c00d47944 */ /* 0x020fea0003c00000 */
.L_x_63:
[----:B------:R-:W-:Y:S05]  /*3240*/  WARPSYNC.ALL ;  /* 0x0000000000007948 */ /* 0x000fea0003800000 */
[----:B------:R-:W3:Y:S01]  /*3250*/  S2UR UR8, SR_CgaCtaId ;  /* 0x00000000000879c3 */ /* 0x000ee20000008800 */
[----:B------:R-:W-:Y:S01]  /*3260*/  UMOV UR6, 0x400 ;  /* 0x0000040000067882 */ /* 0x000fe20000000000 */
[----:B------:R-:W-:-:S06]  /*3270*/  NOP ;  /* 0x0000000000007918 */ /* 0x000fcc0000000000 */
[----:B------:R-:W-:Y:S06]  /*3280*/  BAR.ARV 0x6, 0xa0 ;  /* 0x0182800000007b1d */ /* 0x000fec0000002000 */
[----:B------:R-:W-:Y:S01]  /*3290*/  LOP3.LUT R0, R0, 0xffff, RZ, 0xc0, !PT ;  /* 0x0000ffff00007812 */ /* 0x000fe200078ec0ff */
[----:B-1----:R-:W-:Y:S01]  /*32a0*/  IMAD.MOV.U32 R9, RZ, RZ, 0x1 ;  /* 0x00000001ff097424 */ /* 0x002fe200078e00ff */
[----:B------:R-:W-:Y:S01]  /*32b0*/  LOP3.LUT R8, R8, 0xffff, RZ, 0xc0, !PT ;  /* 0x0000ffff08087812 */ /* 0x000fe200078ec0ff */
[----:B------:R-:W-:Y:S01]  /*32c0*/  UMOV UR22, URZ ;  /* 0x000000ff00167c82 */ /* 0x000fe20008000000 */
[----:B------:R-:W-:Y:S01]  /*32d0*/  R2UR UR12, R0 ;  /* 0x00000000000c72ca */ /* 0x000fe200000e0000 */
[----:B------:R-:W-:Y:S01]  /*32e0*/  UMOV UR21, URZ ;  /* 0x000000ff00157c82 */ /* 0x000fe20008000000 */
[----:B------:R-:W-:Y:S01]  /*32f0*/  R2UR UR13, R8 ;  /* 0x00000000080d72ca */ /* 0x000fe200000e0000 */
[----:B------:R-:W-:Y:S01]  /*3300*/  IMAD.MOV.U32 R8, RZ, RZ, RZ ;  /* 0x000000ffff087224 */ /* 0x000fe200078e00ff */
[----:B------:R-:W-:-:S02]  /*3310*/  UISETP.NE.AND UP2, UPT, UR5, URZ, UPT ;  /* 0x000000ff0500728c */ /* 0x000fc4000bf45270 */
[----:B---3--:R-:W-:Y:S01]  /*3320*/  ULEA UR8, UR8, UR6, 0x18 ;  /* 0x0000000608087291 */ /* 0x008fe2000f8ec0ff */
[----:B------:R-:W1:Y:S03]  /*3330*/  LDCU UR6, c[0x0][0x38c] ;  /* 0x00007180ff0677ac */ /* 0x000e660008000800 */
[----:B------:R-:W-:Y:S02]  /*3340*/  UIADD3 UR14, UPT, UPT, UR8, 0x2400, URZ ;  /* 0x00002400080e7890 */ /* 0x000fe4000fffe0ff */
[----:B------:R-:W-:-:S03]  /*3350*/  UIADD3 UR15, UPT, UPT, UR8, 0x4400, URZ ;  /* 0x00004400080f7890 */ /* 0x000fc6000fffe0ff */
[----:B--2---:R-:W2:Y:S01]  /*3360*/  LDS R2, [UR8+0x110] ;  /* 0x00011008ff027984 */ /* 0x004ea20008000800 */
[----:B------:R-:W-:Y:S02]  /*3370*/  USHF.R.U32.HI UR14, URZ, 0x4, UR14 ;  /* 0x00000004ff0e7899 */ /* 0x000fe4000801160e */
[----:B------:R-:W-:Y:S02]  /*3380*/  USHF.R.U32.HI UR15, URZ, 0x4, UR15 ;  /* 0x00000004ff0f7899 */ /* 0x000fe4000801160f */
[----:B------:R-:W-:Y:S02]  /*3390*/  ULOP3.LUT UR14, UR14, 0x3fff, URZ, 0xc0, !UPT ;  /* 0x00003fff0e0e7892 */ /* 0x000fe4000f8ec0ff */
[----:B------:R-:W-:Y:S02]  /*33a0*/  ULOP3.LUT UR15, UR15, 0x3fff, URZ, 0xc0, !UPT ;  /* 0x00003fff0f0f7892 */ /* 0x000fe4000f8ec0ff */
[----:B------:R-:W-:Y:S02]  /*33b0*/  ULOP3.LUT UR14, UR14, 0x10000, URZ, 0xfc, !UPT ;  /* 0x000100000e0e7892 */ /* 0x000fe4000f8efcff */
[----:B-1----:R-:W-:-:S02]  /*33c0*/  UIADD3 UR6, UPT, UPT, UR6, 0x1f, URZ ;  /* 0x0000001f06067890 */ /* 0x002fc4000fffe0ff */
[----:B------:R-:W-:Y:S02]  /*33d0*/  ULOP3.LUT UR15, UR15, 0x10000, URZ, 0xfc, !UPT ;  /* 0x000100000f0f7892 */ /* 0x000fe4000f8efcff */
[----:B------:R-:W-:Y:S01]  /*33e0*/  USHF.R.S32.HI UR7, URZ, 0x1f, UR6 ;  /* 0x0000001fff077899 */ /* 0x000fe20008011406 */
[----:B------:R-:W-:Y:S01]  /*33f0*/  UMOV UR20, URZ ;  /* 0x000000ff00147c82 */ /* 0x000fe20008000000 */
[----:B------:R-:W-:Y:S02]  /*3400*/  UMOV UR26, 0x0 ;  /* 0x00000000001a7882 */ /* 0x000fe40000000000 */
[----:B------:R-:W-:Y:S01]  /*3410*/  ULEA.HI UR7, UR7, UR6, URZ, 0x5 ;  /* 0x0000000607077291 */ /* 0x000fe2000f8f28ff */
[----:B------:R-:W-:-:S03]  /*3420*/  UMOV UR27, 0x81004a0 ;  /* 0x081004a0001b7882 */ /* 0x000fc60000000000 */
[----:B------:R-:W-:-:S04]  /*3430*/  USHF.R.S32.HI UR7, URZ, 0x5, UR7 ;  /* 0x00000005ff077899 */ /* 0x000fc80008011407 */
[----:B------:R-:W-:-:S04]  /*3440*/  UISETP.LT.AND UP0, UPT, UR7, 0x1, UPT ;  /* 0x000000010700788c */ /* 0x000fc8000bf01270 */
[----:B------:R-:W-:Y:S01]  /*3450*/  USEL UR23, UR7, 0x1, !UP0 ;  /* 0x0000000107177887 */ /* 0x000fe2000c000000 */
[----:B--2---:R-:W-:Y:S02]  /*3460*/  R2UR UR24, R2 ;  /* 0x00000000021872ca */ /* 0x004fe400000e0000 */
[----:B------:R-:W-:-:S13]  /*3470*/  CS2R R2, SRZ ;  /* 0x0000000000027805 */ /* 0x000fda000001ff00 */
.L_x_74:
[C---:B------:R-:W-:Y:S02]  /*3480*/  LEA R0, R8.reuse, UR8, 0x3 ;  /* 0x0000000808007c11 */ /* 0x040fe4000f8e18ff */
[----:B------:R-:W-:Y:S02]  /*3490*/  SHF.L.U32 R5, R3, 0x1f, RZ ;  /* 0x0000001f03057819 */ /* 0x000fe400000006ff */
[----:B------:R-:W-:Y:S02]  /*34a0*/  LEA R4, R8, UR8, 0x4 ;  /* 0x0000000808047c11 */ /* 0x000fe4000f8e20ff */
[----:B------:R-:W1:Y:S02]  /*34b0*/  SYNCS.PHASECHK.TRANS64.TRYWAIT P0, [R0+URZ+0x60], R5 ;  /* 0x00006005000075a7 */ /* 0x000e6400080011ff */
[----:B-1-34-:R-:W-:Y:S05]  /*34c0*/  @!P0 BRA `(.L_x_67) ;  /* 0x0000003400fc8947 */ /* 0x01afea0003800000 */
.L_x_131:
[----:B-1----:R-:W1:Y:S01]  /*34d0*/  LDS.128 R4, [R4+0xf0] ;  /* 0x0000f00004047984 */ /* 0x002e620000000c00 */
[----:B------:R-:W-:Y:S02]  /*34e0*/  VIADD R0, R0, 0x70 ;  /* 0x0000007000007836 */ /* 0x000fe40000000000 */
[----:B------:R-:W-:Y:S01]  /*34f0*/  VIADD R8, R8, 0x1 ;  /* 0x0000000108087836 */ /* 0x000fe20000000000 */
[----:B------:R-:W-:Y:S01]  /*3500*/  @!PT LDS RZ, [RZ] ;  /* 0x00000000fffff984 */ /* 0x000fe20000000800 */
[----:B------:R-:W-:Y:S01]  /*3510*/  @!PT LDS RZ, [RZ] ;  /* 0x00000000fffff984 */ /* 0x000fe20000000800 */
[----:B------:R-:W-:Y:S01]  /*3520*/  @!PT LDS RZ, [RZ] ;  /* 0x00000000fffff984 */ /* 0x000fe20000000800 */
[----:B------:R-:W-:Y:S01]  /*3530*/  @!PT LDS RZ, [RZ] ;  /* 0x00000000fffff984 */ /* 0x000fe20000000800 */
[----:B------:R2:W-:Y:S06]  /*3540*/  MEMBAR.ALL.CTA ;  /* 0x0000000000007992 */ /* 0x0005ec0000008000 */
[----:B--2---:R-:W2:Y:S01]  /*3550*/  FENCE.VIEW.ASYNC.S ;  /* 0x00000000000073c6 */ /* 0x004ea20000000000 */
[----:B------:R-:W-:-:S04]  /*3560*/  PRMT R0, RZ, 0x654, R0 ;  /* 0x00000654ff007816 */ /* 0x000fc80000000000 */
[----:B--2---:R2:W-:Y:S01]  /*3570*/  SYNCS.ARRIVE.TRANS64.RED.A1T0 RZ, [R0+URZ], RZ ;  /* 0x000000ff00ff79a7 */ /* 0x0045e200081004ff */
[----:B-1----:R-:W-:Y:S01]  /*3580*/  LOP3.LUT P1, RZ, R6, 0x1, RZ, 0xc0, !PT ;  /* 0x0000000106ff7812 */ /* 0x002fe2000782c0ff */
[----:B--2---:R-:W-:-:S12]  /*3590*/  BRA.U UP2, `(.L_x_68) ;  /* 0x0000000102cc7547 */ /* 0x004fd8000b800000 */
[----:B------:R-:W1:Y:S01]  /*35a0*/  LDCU UR6, c[0x0][0x38c] ;  /* 0x00007180ff0677ac */ /* 0x000e620008000800 */
[----:B------:R-:W-:Y:S02]  /*35b0*/  PLOP3.LUT P2, PT, PT, PT, PT, 0x80, 0x8 ;  /* 0x000000000008781c */ /* 0x000fe40003f4f070 */
[----:B------:R-:W-:Y:S01]  /*35c0*/  SHF.L.U32 R5, R9, 0x1f, RZ ;  /* 0x0000001f09057819 */ /* 0x000fe200000006ff */
[----:B------:R-:W-:Y:S02]  /*35d0*/  ULEA UR11, UR22, UR8, 0x3 ;  /* 0x00000008160b7291 */ /* 0x000fe4000f8e18ff */
[----:B-1----:R-:W-:-:S06]  /*35e0*/  UISETP.GE.AND UP0, UPT, UR6, 0x1, UPT ;  /* 0x000000010600788c */ /* 0x002fcc000bf06270 */
[----:B------:R-:W-:-:S05]  /*35f0*/  PLOP3.LUT P0, PT, PT, PT, UP0, 0x80, 0x8 ;  /* 0x000000000008781c */ /* 0x000fca0003f0f008 */
[----:B------:R-:W-:-:S08]  /*3600*/  @UP0 ULEA UR6, UR21, UR8, 0x3 ;  /* 0x0000000815060291 */ /* 0x000fd0000f8e18ff */
[----:B------:R-:W-:-:S04]  /*3610*/  @P0 SHF.L.U32 R0, R2, 0x1f, RZ ;  /* 0x0000001f02000819 */ /* 0x000fc800000006ff */
[----:B------:R1:W2:Y:S01]  /*3620*/  @P0 SYNCS.PHASECHK.TRANS64.TRYWAIT P2, [UR6], R0 ;  /* 0x00000000ff0005a7 */ /* 0x0002a20008041106 */
[----:B------:R-:W3:Y:S02]  /*3630*/  SYNCS.PHASECHK.TRANS64.TRYWAIT P0, [UR11+0xa0], R5 ;  /* 0x0000a005ff0075a7 */ /* 0x000ee4000800110b */
[----:B-123--:R-:W-:Y:S05]  /*3640*/  @!P0 BRA `(.L_x_69) ;  /* 0x0000003400b08947 */ /* 0x00efea0003800000 */
.L_x_133:
[----:B------:R-:W-:Y:S01]  /*3650*/  UMOV UR19, UR20 ;  /* 0x0000001400137c82 */ /* 0x000fe20008000000 */
[----:B------:R-:W-:Y:S05]  /*3660*/  BRA.U !UP0, `(.L_x_70) ;  /* 0x0000000108887547 */ /* 0x000fea000b800000 */
[----:B------:R-:W-:Y:S02]  /*3670*/  UIADD3 UR19, UPT, UPT, UR23, UR20, URZ ;  /* 0x0000001417137290 */ /* 0x000fe4000fffe0ff */
[----:B------:R-:W-:Y:S02]  /*3680*/  ULEA UR10, UR22, UR24, 0x5 ;  /* 0x00000018160a7291 */ /* 0x000fe4000f8e28ff */
[----:B------:R-:W-:Y:S01]  /*3690*/  UPLOP3.LUT UP3, UPT, UPT, UPT, UPT, 0x40, 0x4 ;  /* 0x000000000004789c */ /* 0x000fe20003f6e870 */
[----:B------:R-:W-:Y:S01]  /*36a0*/  UMOV UR18, UR7 ;  /* 0x0000000700127c82 */ /* 0x000fe20008000000 */
[----:B------:R-:W-:-:S09]  /*36b0*/  UMOV UR17, UR21 ;  /* 0x0000001500117c82 */ /* 0x000fd20008000000 */
.L_x_73:
[----:B--2---:R-:W-:Y:S01]  /*36c0*/  ULEA UR9, UR17, UR8, 0x3 ;  /* 0x0000000811097291 */ /* 0x004fe2000f8e18ff */
[----:B---3--:R-:W-:Y:S11]  /*36d0*/  @P2 BRA `(.L_x_71) ;  /* 0x00000000000c2947 */ /* 0x008ff60003800000 */
[----:B-1----:R-:W-:Y:S04]  /*36e0*/  SHF.L.U32 R5, R2, 0x1f, RZ ;  /* 0x0000001f02057819 */ /* 0x002fe800000006ff */
[----:B------:R-:W1:Y:S02]  /*36f0*/  SYNCS.PHASECHK.TRANS64.TRYWAIT P0, [UR9], R5 ;  /* 0x00000005ff0075a7 */ /* 0x000e640008001109 */
[----:B-1----:R-:W-:Y:S05]  /*3700*/  @!P0 BRA `(.L_x_72) ;  /* 0x0000003400988947 */ /* 0x002fea0003800000 */
.L_x_71:
[----:B------:R-:W-:Y:S01]  /*3710*/  UISETP.NE.AND UP0, UPT, UR18, 0x1, UPT ;  /* 0x000000011200788c */ /* 0x000fe2000bf05270 */
[----:B------:R-:W-:Y:S01]  /*3720*/  PLOP3.LUT P2, PT, PT, PT, PT, 0x80, 0x8 ;  /* 0x000000000008781c */ /* 0x000fe20003f4f070 */
[----:B------:R-:W-:Y:S02]  /*3730*/  UIADD3 UR21, UPT, UPT, UR17, 0x1, URZ ;  /* 0x0000000111157890 */ /* 0x000fe4000fffe0ff */
[----:B------:R-:W-:Y:S02]  /*3740*/  ULEA UR28, UR17, UR15, 0x6 ;  /* 0x0000000f111c7291 */ /* 0x000fe4000f8e30ff */
[----:B------:R-:W-:Y:S01]  /*3750*/  UISETP.NE.AND UP1, UPT, UR21, 0x4, UPT ;  /* 0x000000041500788c */ /* 0x000fe2000bf25270 */
[----:B------:R-:W-:Y:S01]  /*3760*/  PLOP3.LUT P0, PT, PT, PT, UP0, 0x80, 0x8 ;  /* 0x000000000008781c */ /* 0x000fe20003f0f008 */
[----:B------:R-:W-:Y:S02]  /*3770*/  ULEA UR30, UR17, UR14, 0x7 ;  /* 0x0000000e111e7291 */ /* 0x000fe4000f8e38ff */
[----:B------:R-:W-:Y:S02]  /*3780*/  USEL UR16, URZ, 0x1, UP1 ;  /* 0x00000001ff107887 */ /* 0x000fe40008800000 */
[----:B------:R-:W-:Y:S02]  /*3790*/  USEL UR21, UR21, URZ, UP1 ;  /* 0x000000ff15157287 */ /* 0x000fe40008800000 */
[----:B------:R-:W-:Y:S02]  /*37a0*/  UIADD3 UR9, UPT, UPT, UR9, 0x20, URZ ;  /* 0x0000002009097890 */ /* 0x000fe4000fffe0ff */
[----:B------:R-:W-:Y:S01]  /*37b0*/  @UP0 ULEA UR6, UR21, UR8, 0x3 ;  /* 0x0000000815060291 */ /* 0x000fe2000f8e18ff */
[----:B------:R-:W-:Y:S01]  /*37c0*/  LOP3.LUT R2, R2, UR16, RZ, 0x3c, !PT ;  /* 0x0000001002027c12 */ /* 0x000fe2000f8e3cff */
[----:B------:R-:W-:Y:S01]  /*37d0*/  UMOV UR29, 0xc0004010 ;  /* 0xc0004010001d7882 */ /* 0x000fe20000000000 */
[----:B------:R-:W-:Y:S01]  /*37e0*/  UMOV UR31, 0xc0004010 ;  /* 0xc0004010001f7882 */ /* 0x000fe20000000000 */
[----:B------:R-:W-:Y:S01]  /*37f0*/  UIADD3 UR20, UPT, UPT, UR20, 0x1, URZ ;  /* 0x0000000114147890 */ /* 0x000fe2000fffe0ff */
[----:B-1----:R-:W-:Y:S01]  /*3800*/  @P0 SHF.L.U32 R0, R2, 0x1f, RZ ;  /* 0x0000001f02000819 */ /* 0x002fe200000006ff */
[----:B------:R-:W-:Y:S02]  /*3810*/  UIADD3 UR18, UPT, UPT, UR18, -0x1, URZ ;  /* 0xffffffff12127890 */ /* 0x000fe4000fffe0ff */
[----:B------:R-:W-:Y:S01]  /*3820*/  UISETP.NE.AND UP0, UPT, UR20, UR19, UPT ;  /* 0x000000131400728c */ /* 0x000fe2000bf05270 */
[----:B------:R2:W3:Y:S01]  /*3830*/  @P0 SYNCS.PHASECHK.TRANS64.TRYWAIT P2, [UR6], R0 ;  /* 0x00000000ff0005a7 */ /* 0x0004e20008041106 */
[----:B------:R2:W-:Y:S01]  /*3840*/  UTCIMMA.2CTA gdesc[UR30], gdesc[UR28], tmem[UR10], tmem[UR26], idesc[UR27], UP3 ;  /* 0x00ff1a1c1e0075ea */ /* 0x0005e20009a0010a */
[----:B------:R-:W-:Y:S01]  /*3850*/  UPLOP3.LUT UP3, UPT, UPT, UPT, UPT, 0x80, 0x8 ;  /* 0x000000000008789c */ /* 0x000fe20003f6f070 */
[----:B------:R2:W-:Y:S01]  /*3860*/  UTCBAR.2CTA.MULTICAST [UR9], URZ, UR13 ;  /* 0x000000ff090073e9 */ /* 0x0005e2000820080d */
[----:B------:R-:W-:Y:S04]  /*3870*/  UMOV UR17, UR21 ;  /* 0x0000001500117c82 */ /* 0x000fe80008000000 */
[----:B------:R-:W-:Y:S05]  /*3880*/  BRA.U UP0, `(.L_x_73) ;  /* 0xfffffffd008c7547 */ /* 0x000fea000b83ffff */
.L_x_70:
[----:B------:R-:W-:Y:S01]  /*3890*/  UIADD3 UR11, UPT, UPT, UR11, 0x80, URZ ;  /* 0x000000800b0b7890 */ /* 0x000fe2000fffe0ff */
[----:B------:R-:W-:-:S08]  /*38a0*/  UMOV UR20, UR19 ;  /* 0x0000001300147c82 */ /* 0x000fd00008000000 */
[----:B------:R4:W-:Y:S01]  /*38b0*/  UTCBAR.2CTA.MULTICAST [UR11], URZ, UR12 ;  /* 0x000000ff0b0073e9 */ /* 0x0009e2000820080c */
[----:B------:R-:W-:Y:S02]  /*38c0*/  NOP ;  /* 0x0000000000007918 */ /* 0x000fe40000000000 */
.L_x_68:
[----:B------:R-:W-:Y:S01]  /*38d0*/  UIADD3 UR22, UPT, UPT, UR22, 0x1, URZ ;  /* 0x0000000116167890 */ /* 0x000fe2000fffe0ff */
[----:B------:R-:W-:-:S03]  /*38e0*/  ISETP.NE.AND P0, PT, R8, 0x2, PT ;  /* 0x000000020800780c */ /* 0x000fc60003f05270 */
[----:B------:R-:W-:Y:S01]  /*38f0*/  UISETP.NE.AND UP0, UPT, UR22, 0x4, UPT ;  /* 0x000000041600788c */ /* 0x000fe2000bf05270 */
[----:B-12---:R-:W-:Y:S02]  /*3900*/  SEL R0, RZ, 0x1, P0 ;  /* 0x00000001ff007807 */ /* 0x006fe40000000000 */
[----:B------:R-:W-:Y:S01]  /*3910*/  SEL R8, R8, RZ, P0 ;  /* 0x000000ff08087207 */ /* 0x000fe20000000000 */
[----:B------:R-:W-:Y:S01]  /*3920*/  USEL UR6, URZ, 0x1, UP0 ;  /* 0x00000001ff067887 */ /* 0x000fe20008000000 */
[----:B------:R-:W-:Y:S01]  /*3930*/  LOP3.LUT R3, R3, R0, RZ, 0x3c, !PT ;  /* 0x0000000003037212 */ /* 0x000fe200078e3cff */
[----:B------:R-:W-:-:S04]  /*3940*/  USEL UR22, UR22, URZ, UP0 ;  /* 0x000000ff16167287 */ /* 0x000fc80008000000 */
[----:B------:R-:W-:Y:S01]  /*3950*/  LOP3.LUT R9, R9, UR6, RZ, 0x3c, !PT ;  /* 0x0000000609097c12 */ /* 0x000fe2000f8e3cff */
[----:B------:R-:W-:Y:S07]  /*3960*/  @P1 BRA `(.L_x_74) ;  /* 0xfffffff800c41947 */ /* 0x000fee000383ffff */
[----:B------:R-:W1:Y:S01]  /*3970*/  S2UR UR6, SR_CgaCtaId ;  /* 0x00000000000679c3 */ /* 0x000e620000008800 */
[----:B------:R-:W-:Y:S01]  /*3980*/  ELECT P0, URZ, PT ;  /* 0x0000000000ff782f */ /* 0x000fe20003800000 */
[----:B------:R-:W-:Y:S01]  /*3990*/  HFMA2 R0, -RZ, RZ, 0, 5.9604644775390625e-08 ;  /* 0x00000001ff007431 */ /* 0x000fe200000001ff */
[----:B------:R-:W-:-:S05]  /*39a0*/  UMOV UR7, 0x40 ;  /* 0x0000004000077882 */ /* 0x000fca0000000000 */
[----:B------:R-:W-:Y:S01]  /*39b0*/  UVIRTCOUNT.DEALLOC.SMPOOL 0x80 ;  /* 0x000000800000784c */ /* 0x000fe20000000000 */
[----:B------:R-:W-:Y:S02]  /*39c0*/  UISETP.NE.AND UP0, UPT, UR5, URZ, UPT ;  /* 0x000000ff0500728c */ /* 0x000fe4000bf05270 */
[----:B-1----:R-:W-:-:S09]  /*39d0*/  ULEA UR6, UR6, UR7, 0x18 ;  /* 0x0000000706067291 */ /* 0x002fd2000f8ec0ff */
[----:B------:R1:W-:Y:S01]  /*39e0*/  @P0 STS.U8 [UR6+0x1c], R0 ;  /* 0x00001c00ff000988 */ /* 0x0003e20008000006 */
[----:B------:R-:W-:Y:S05]  /*39f0*/  BRA.U UP0, `(.L_x_75) ;  /* 0x0000000100a07547 */ /* 0x000fea000b800000 */
[----:B------:R-:W-:Y:S01]  /*3a00*/  UIADD3 UR5, UPT, UPT, UR8, 0xa0, URZ ;  /* 0x000000a008057890 */ /* 0x000fe2000fffe0ff */
[----:B------:R-:W-:-:S03]  /*3a10*/  SHF.L.U32 R3, R9, 0x1f, RZ ;  /* 0x0000001f09037819 */ /* 0x000fc600000006ff */
[----:B------:R-:W-:-:S09]  /*3a20*/  ULEA UR7, UR22, UR5, 0x3 ;  /* 0x0000000516077291 */ /* 0x000fd2000f8e18ff */
[----:B------:R-:W2:Y:S02]  /*3a30*/  SYNCS.PHASECHK.TRANS64.TRYWAIT P0, [UR7], R3 ;  /* 0x00000003ff0075a7 */ /* 0x000ea40008001107 */
[----:B--2---:R-:W-:Y:S05]  /*3a40*/  @!P0 BRA `(.L_x_76) ;  /* 0x0000003000e08947 */ /* 0x004fea0003800000 */
.L_x_136:
        /* <DEDUP_REMOVED lines=9> */
.L_x_138:
        /* <DEDUP_REMOVED lines=9> */
.L_x_140:
[----:B------:R-:W-:-:S04]  /*3b70*/  UIADD3 UR9, UPT, UPT, UR9, 0x1, URZ ;  /* 0x0000000109097890 */ /* 0x000fc8000fffe0ff */
[----:B------:R-:W-:-:S04]  /*3b80*/  UISETP.NE.AND UP1, UPT, UR9, 0x4, UPT ;  /* 0x000000040900788c */ /* 0x000fc8000bf25270 */
[----:B------:R-:W-:Y:S02]  /*3b90*/  USEL UR7, URZ, 0x1, UP1 ;  /* 0x00000001ff077887 */ /* 0x000fe40008800000 */
[----:B------:R-:W-:-:S04]  /*3ba0*/  USEL UR9, UR9, URZ, UP1 ;  /* 0x000000ff09097287 */ /* 0x000fc80008800000 */
[----:B------:R-:W-:Y:S01]  /*3bb0*/  ULEA UR9, UR9, UR5, 0x3 ;  /* 0x0000000509097291 */ /* 0x000fe2000f8e18ff */
[----:B-1----:R-:W-:-:S04]  /*3bc0*/  LOP3.LUT R3, R2, UR7, RZ, 0x3c, !PT ;  /* 0x0000000702037c12 */ /* 0x002fc8000f8e3cff */
[----:B------:R-:W-:Y:S01]  /*3bd0*/  SHF.L.U32 R3, R3, 0x1f, RZ ;  /* 0x0000001f03037819 */ /* 0x000fe200000006ff */
[----:B------:R-:W-:-:S04]  /*3be0*/  IMAD.U32 R0, RZ, RZ, UR9 ;  /* 0x00000009ff007e24 */ /* 0x000fc8000f8e00ff */
[----:B------:R1:W2:Y:S03]  /*3bf0*/  SYNCS.PHASECHK.TRANS64.TRYWAIT P0, [R0+URZ], R3 ;  /* 0x00000003000075a7 */ /* 0x0002a600080011ff */
[----:B--2---:R-:W-:Y:S05]  /*3c00*/  @!P0 NANOSLEEP.SYNCS 0x989680 ;  /* 0x009896800000895d */ /* 0x004fea0003900000 */
[----:B------:R-:W2:Y:S02]  /*3c10*/  @!P0 SYNCS.PHASECHK.TRANS64 P0, [R0+URZ], R3 ;  /* 0x00000003000085a7 */ /* 0x000ea400080010ff */
[----:B--2---:R-:W-:Y:S05]  /*3c20*/  @P0 BRA `(.L_x_79) ;  /* 0x0000000000200947 */ /* 0x004fea0003800000 */
.L_x_80:
[----:B--2---:R2:W1:Y:S02]  /*3c30*/  SYNCS.PHASECHK.TRANS64.TRYWAIT P0, [R0+URZ], R3 ;  /* 0x00000003000075a7 */ /* 0x00446400080011ff */
[----:B-1----:R-:W-:Y:S05]  /*3c40*/  @!P0 NANOSLEEP.SYNCS 0x989680 ;  /* 0x009896800000895d */ /* 0x002fea0003900000 */
[----:B------:R-:W1:Y:S02]  /*3c50*/  @!P0 SYNCS.PHASECHK.TRANS64 P0, [R0+URZ], R3 ;  /* 0x00000003000085a7 */ /* 0x000e6400080010ff */
[----:B-1----:R-:W-:Y:S05]  /*3c60*/  @!P0 BRA `(.L_x_80) ;  /* 0xfffffffc00f08947 */ /* 0x002fea000383ffff */
[----:B------:R-:W-:Y:S05]  /*3c70*/  BRA `(.L_x_79) ;  /* 0x00000000000c7947 */ /* 0x000fea0003800000 */
.L_x_75:
[----:B------:R-:W-:-:S04]  /*3c80*/  UIADD3 UR5, UPT, UPT, UR8, 0xe0, URZ ;  /* 0x000000e008057890 */ /* 0x000fc8000fffe0ff */
[----:B------:R-:W-:-:S09]  /*3c90*/  UPRMT UR5, UR4, 0x654, UR5 ;  /* 0x0000065404057896 */ /* 0x000fd20008000005 */
[----:B------:R-:W-:Y:S03]  /*3ca0*/  SYNCS.ARRIVE.TRANS64.RED.A1T0 RZ, [UR5], RZ ;  /* 0x000000ffffff79a7 */ /* 0x000fe60008100405 */
.L_x_79:
[----:B-12---:R-:W-:Y:S01]  /*3cb0*/  SHF.L.U32 R3, RZ, 0x1f, RZ ;  /* 0x0000001fff037819 */ /* 0x006fe200000006ff */
[----:B------:R-:W-:Y:S01]  /*3cc0*/  UIADD3 UR5, UPT, UPT, UR8, 0xe0, URZ ;  /* 0x000000e008057890 */ /* 0x000fe2000fffe0ff */
[----:B------:R-:W-:Y:S02]  /*3cd0*/  PLOP3.LUT P0, PT, PT, PT, UP0, 0x80, 0x8 ;  /* 0x000000000008781c */ /* 0x000fe40003f0f008 */
[----:B------:R-:W1:Y:S02]  /*3ce0*/  SYNCS.PHASECHK.TRANS64.TRYWAIT P1, [UR8+0xe0], R3 ;  /* 0x0000e003ff0075a7 */ /* 0x000e640008021108 */
[----:B-1----:R-:W-:Y:S09]  /*3cf0*/  @!P1 BRA `(.L_x_81) ;  /* 0x00000030007c9947 */ /* 0x002ff20003800000 */
.L_x_142:
[----:B------:R-:W-:Y:S01]  /*3d00*/  @!UP0 UPRMT UR5, UR4, 0x654, UR5 ;  /* 0x0000065404058896 */ /* 0x000fe20008000005 */
[----:B------:R-:W-:Y:S02]  /*3d10*/  UMOV UR8, 0xffff ;  /* 0x0000ffff00087882 */ /* 0x000fe40000000000 */
[----:B------:R-:W-:-:S06]  /*3d20*/  UMOV UR4, 0x1 ;  /* 0x0000000100047882 */ /* 0x000fcc0000000000 */
[----:B------:R-:W-:Y:S01]  /*3d30*/  @!P0 SYNCS.ARRIVE.TRANS64.RED.A1T0 RZ, [UR5], RZ ;  /* 0x000000ffffff89a7 */ /* 0x000fe20008100405 */
[----:B------:R-:W-:Y:S01]  /*3d40*/  NOP ;  /* 0x0000000000007918 */ /* 0x000fe20000000000 */
[----:B-1----:R-:W1:Y:S01]  /*3d50*/  LDS R0, [UR6+0x14] ;  /* 0x00001406ff007984 */ /* 0x002e620008000800 */
[----:B------:R-:W-:-:S04]  /*3d60*/  ULOP3.LUT UR5, UR24, 0xffff, URZ, 0xc0, !UPT ;  /* 0x0000ffff18057892 */ /* 0x000fc8000f8ec0ff */
[----:B------:R-:W-:-:S04]  /*3d70*/  USHF.R.U32.HI UR5, URZ, 0x5, UR5 ;  /* 0x00000005ff057899 */ /* 0x000fc80008011605 */
[----:B------:R-:W-:Y:S02]  /*3d80*/  USHF.L.U32 UR8, UR8, UR5, URZ ;  /* 0x0000000508087299 */ /* 0x000fe400080006ff */
[----:B------:R-:W-:-:S04]  /*3d90*/  USHF.L.U32 UR4, UR4, UR5, URZ ;  /* 0x0000000504047299 */ /* 0x000fc800080006ff */
[----:B-1----:R-:W-:-:S04]  /*3da0*/  LOP3.LUT R0, R0, UR8, RZ, 0xc0, !PT ;  /* 0x0000000800007c12 */ /* 0x002fc8000f8ec0ff */
[----:B------:R-:W-:-:S13]  /*3db0*/  ISETP.NE.AND P0, PT, R0, UR8, PT ;  /* 0x0000000800007c0c */ /* 0x000fda000bf05270 */
[----:B------:R-:W-:Y:S05]  /*3dc0*/  @P0 BRA `(.L_x_82) ;  /* 0x0000000000580947 */ /* 0x000fea0003800000 */
[----:B------:R-:W1:Y:S02]  /*3dd0*/  LDS R0, [UR6+0x18] ;  /* 0x00001806ff007984 */ /* 0x000e640008000800 */
[----:B-1----:R-:W-:-:S04]  /*3de0*/  LOP3.LUT R0, R0, UR4, RZ, 0xc0, !PT ;  /* 0x0000000400007c12 */ /* 0x002fc8000f8ec0ff */
[----:B------:R-:W-:-:S13]  /*3df0*/  ISETP.NE.AND P0, PT, R0, UR4, PT ;  /* 0x0000000400007c0c */ /* 0x000fda000bf05270 */
[----:B------:R-:W-:Y:S05]  /*3e00*/  @P0 BRA `(.L_x_83) ;  /* 0x00000000003c0947 */ /* 0x000fea0003800000 */
[----:B------:R-:W1:Y:S01]  /*3e10*/  S2R R2, SR_LANEID ;  /* 0x0000000000027919 */ /* 0x000e620000000000 */
[----:B------:R-:W-:Y:S01]  /*3e20*/  ULOP3.LUT UR8, URZ, UR8, URZ, 0x33, !UPT ;  /* 0x00000008ff087292 */ /* 0x000fe2000f8e33ff */
[----:B------:R-:W-:Y:S01]  /*3e30*/  LOP3.LUT R4, RZ, UR4, RZ, 0x33, !PT ;  /* 0x00000004ff047c12 */ /* 0x000fe2000f8e33ff */
[----:B------:R-:W-:Y:S02]  /*3e40*/  VOTEU.ANY UR7, UPT, PT ;  /* 0x0000000000077886 */ /* 0x000fe400038e0100 */
[----:B------:R-:W-:Y:S01]  /*3e50*/  UFLO.U32 UR7, UR7 ;  /* 0x00000007000772bd */ /* 0x000fe200080e0000 */
[----:B------:R-:W2:Y:S01]  /*3e60*/  REDUX UR4, R4 ;  /* 0x00000000040473c4 */ /* 0x000ea20000000000 */
[----:B------:R-:W-:-:S06]  /*3e70*/  IMAD.U32 R0, RZ, RZ, UR8 ;  /* 0x00000008ff007e24 */ /* 0x000fcc000f8e00ff */
[----:B------:R1:W-:Y:S01]  /*3e80*/  UTCATOMSWS.AND URZ, UR8 ;  /* 0x0000000800ff79e3 */ /* 0x0003e20008000000 */
[----:B------:R-:W3:Y:S01]  /*3e90*/  REDUX UR5, R0 ;  /* 0x00000000000573c4 */ /* 0x000ee20000000000 */
[----:B-1----:R-:W-:Y:S01]  /*3ea0*/  ISETP.EQ.U32.AND P0, PT, R2, UR7, PT ;  /* 0x0000000702007c0c */ /* 0x002fe2000bf02070 */
[----:B--2---:R-:W-:Y:S01]  /*3eb0*/  IMAD.U32 R2, RZ, RZ, UR4 ;  /* 0x00000004ff027e24 */ /* 0x004fe2000f8e00ff */
[----:B---3--:R-:W-:-:S11]  /*3ec0*/  MOV R3, UR5 ;  /* 0x0000000500037c02 */ /* 0x008fd60008000f00 */
[----:B------:R1:W-:Y:S04]  /*3ed0*/  @P0 ATOMS.AND RZ, [UR6+0x14], R3 ;  /* 0x00001403ffff098c */ /* 0x0003e8000a800006 */
[----:B------:R1:W-:Y:S01]  /*3ee0*/  @P0 ATOMS.AND RZ, [UR6+0x18], R2 ;  /* 0x00001802ffff098c */ /* 0x0003e2000a800006 */
[----:B------:R-:W-:Y:S05]  /*3ef0*/  BRA `(.L_x_84) ;  /* 0x0000000000147947 */ /* 0x000fea0003800000 */
.L_x_83:
[----:B------:R-:W-:Y:S02]  /*3f00*/  MOV R2, 0x3f20 ;  /* 0x00003f2000027802 */ /* 0x000fe40000000f00 */
[----:B---345:R-:W-:Y:S05]  /*3f10*/  CALL.REL.NOINC `($__internal_0_$__cuda_sm10x_tcgen05_guardrail_trap_col_being_dealloced_not_returned_by_alloc) ;  /* 0x0000003000907944 */ /* 0x038fea0003c00000 */
[----:B------:R-:W-:Y:S05]  /*3f20*/  BRA `(.L_x_84) ;  /* 0x0000000000087947 */ /* 0x000fea0003800000 */
.L_x_82:
[----:B------:R-:W-:Y:S02]  /*3f30*/  MOV R2, 0x3f50 ;  /* 0x00003f5000027802 */ /* 0x000fe40000000f00 */
[----:B---345:R-:W-:Y:S05]  /*3f40*/  CALL.REL.NOINC `($__internal_2_$__cuda_sm10x_tcgen05_guardrail_trap_unallocated_columns_being_dealloced) ;  /* 0x00000030009c7944 */ /* 0x038fea0003c00000 */
.L_x_84:
[----:B------:R-:W-:Y:S01]  /*3f50*/  NOP ;  /* 0x0000000000007918 */ /* 0x000fe20000000000 */
[----:B----4-:R-:W-:Y:S05]  /*3f60*/  EXIT ;  /* 0x000000000000794d */ /* 0x010fea0003800000 */
.L_x_55:
[----:B------:R-:W-:-:S09]  /*3f70*/  UISETP.NE.OR UP5, UPT, UR10, 0x3, !UP5 ;  /* 0x000000030a00788c */ /* 0x000fd2000efa5670 */
[----:B------:R-:W-:Y:S05]  /*3f80*/  BRA.U UP5, `(.L_x_85) ;  /* 0x0000000905c87547 */ /* 0x000fea000b800000 */
[----:B------:R-:W1:Y:S01]  /*3f90*/  LDC R0, c[0x0][0xb30] ;  /* 0x0002cc00ff007b82 */ /* 0x000e620000000800 */
[----:B------:R-:W2:Y:S01]  /*3fa0*/  LDCU.64 UR8, c[0x0][0x888] ;  /* 0x00011100ff0877ac */ /* 0x000ea20008000a00 */
[----:B------:R-:W-:Y:S01]  /*3fb0*/  IMAD.MOV.U32 R30, RZ, RZ, 0x1 ;  /* 0x00000001ff1e7424 */ /* 0x000fe200078e00ff */
[----:B------:R-:W-:Y:S01]  /*3fc0*/  CS2R R28, SRZ ;  /* 0x00000000001c7805 */ /* 0x000fe2000001ff00 */
[----:B------:R-:W-:Y:S01]  /*3fd0*/  IMAD.MOV.U32 R25, RZ, RZ, 0x1000 ;  /* 0x00001000ff197424 */ /* 0x000fe200078e00ff */
[----:B------:R-:W3:Y:S03]  /*3fe0*/  LDCU.64 UR4, c[0x0][0x890] ;  /* 0x00011200ff0477ac */ /* 0x000ee60008000a00 */
[----:B------:R-:W4:Y:S01]  /*3ff0*/  LDC R19, c[0x0][0x370] ;  /* 0x0000dc00ff137b82 */ /* 0x000f220000000800 */
[----:B------:R-:W-:Y:S01]  /*4000*/  UMOV UR6, 0x400 ;  /* 0x0000040000067882 */ /* 0x000fe20000000000 */
[----:B------:R-:W-:-:S02]  /*4010*/  UPLOP3.LUT UP1, UPT, UPT, UPT, UPT, 0x40, 0x4 ;  /* 0x000000000004789c */ /* 0x000fc40003f2e870 */
[----:B------:R-:W-:-:S04]  /*4020*/  ULEA UR6, UR37, UR6, 0x18 ;  /* 0x0000000625067291 */ /* 0x000fc8000f8ec0ff */
[----:B------:R-:W4:Y:S01]  /*4030*/  LDC R2, c[0x0][0xb0c] ;  /* 0x0002c300ff027b82 */ /* 0x000f220000000800 */
[----:B--2---:R-:W-:Y:S02]  /*4040*/  UISETP.NE.U32.AND UP2, UPT, UR8, URZ, UPT ;  /* 0x000000ff0800728c */ /* 0x004fe4000bf45070 */
[----:B------:R-:W-:Y:S02]  /*4050*/  UIADD3 UR8, UPT, UPT, UR6, 0x40, URZ ;  /* 0x0000004006087890 */ /* 0x000fe4000fffe0ff */
[----:B---3--:R-:W-:-:S03]  /*4060*/  UISETP.NE.U32.AND UP3, UPT, UR4, URZ, UPT ;  /* 0x000000ff0400728c */ /* 0x008fc6000bf65070 */
[----:B------:R-:W2:Y:S01]  /*4070*/  LDC R18, c[0x0][0xb20] ;  /* 0x0002c800ff127b82 */ /* 0x000ea20000000800 */
[----:B-1----:R-:W-:Y:S01]  /*4080*/  ISETP.NE.AND P1, PT, R0, 0x1, PT ;  /* 0x000000010000780c */ /* 0x002fe20003f25270 */
[----:B------:R-:W-:Y:S02]  /*4090*/  UISETP.NE.AND.EX UP2, UPT, UR9, URZ, UPT, UP2 ;  /* 0x000000ff0900728c */ /* 0x000fe4000bf45320 */
[----:B------:R-:W-:Y:S02]  /*40a0*/  UPRMT UR37, UR37, 0x654, UR8 ;  /* 0x0000065425257896 */ /* 0x000fe40008000008 */
[----:B------:R-:W-:Y:S02]  /*40b0*/  UISETP.NE.AND.EX UP3, UPT, UR5, URZ, UPT, UP3 ;  /* 0x000000ff0500728c */ /* 0x000fe4000bf65330 */
[----:B------:R-:W1:Y:S08]  /*40c0*/  LDC.64 R32, c[0x0][0x348] ;  /* 0x0000d200ff207b82 */ /* 0x000e700000000a00 */
[----:B------:R-:W3:Y:S08]  /*40d0*/  LDC.64 R16, c[0x0][0xb10] ;  /* 0x0002c400ff107b82 */ /* 0x000ef00000000a00 */
[----:B------:R-:W1:Y:S08]  /*40e0*/  LDC.64 R6, c[0x0][0xb18] ;  /* 0x0002c600ff067b82 */ /* 0x000e700000000a00 */
[----:B------:R-:W1:Y:S08]  /*40f0*/  LDC.64 R4, c[0x0][0xb28] ;  /* 0x0002ca00ff047b82 */ /* 0x000e700000000a00 */
[----:B--2-4-:R-:W1:Y:S02]  /*4100*/  LDC R24, c[0x0][0x374] ;  /* 0x0000dd00ff187b82 */ /* 0x014e640000000800 */
.L_x_93:
[C---:B------:R-:W-:Y:S02]  /*4110*/  LEA R0, R29.reuse, UR6, 0x3 ;  /* 0x000000061d007c11 */ /* 0x040fe4000f8e18ff */
[----:B------:R-:W-:Y:S02]  /*4120*/  SHF.L.U32 R3, R28, 0x1f, RZ ;  /* 0x0000001f1c037819 */ /* 0x000fe400000006ff */
[----:B------:R-:W-:Y:S02]  /*4130*/  LEA R20, R29, UR6, 0x4 ;  /* 0x000000061d147c11 */ /* 0x000fe4000f8e20ff */
[----:B--2---:R-:W2:Y:S02]  /*4140*/  SYNCS.PHASECHK.TRANS64.TRYWAIT P0, [R0+URZ+0x60], R3 ;  /* 0x00006003000075a7 */ /* 0x004ea400080011ff */
[----:B--2---:R-:W-:Y:S05]  /*4150*/  @!P0 BRA `(.L_x_86) ;  /* 0x0000002c007c8947 */ /* 0x004fea0003800000 */
.L_x_143:
[----:B------:R-:W-:Y:S01]  /*4160*/  ISETP.GE.AND P0, PT, R40, 0x1, PT ;  /* 0x000000012800780c */ /* 0x000fe20003f06270 */
[----:B------:R-:W4:Y:S01]  /*4170*/  LDS.128 R20, [R20+0xf0] ;  /* 0x0000f00014147984 */ /* 0x000f220000000c00 */
[----:B------:R-:W-:Y:S01]  /*4180*/  ISETP.NE.U32.AND P4, PT, RZ, UR4, PT ;  /* 0x00000004ff007c0c */ /* 0x000fe2000bf85070 */
[----:B--2---:R-:W-:Y:S01]  /*4190*/  VIADD R0, R0, 0x70 ;  /* 0x0000007000007836 */ /* 0x004fe20000000000 */
[----:B------:R-:W-:Y:S02]  /*41a0*/  SHF.L.U32 R26, R30, 0x1f, RZ ;  /* 0x0000001f1e1a7819 */ /* 0x000fe400000006ff */
[----:B------:R-:W-:Y:S02]  /*41b0*/  ISETP.NE.AND.EX P4, PT, RZ, UR5, PT, P4 ;  /* 0x00000005ff007c0c */ /* 0x000fe4000bf85340 */
[----:B------:R-:W-:Y:S01]  /*41c0*/  PRMT R0, RZ, 0x654, R0 ;  /* 0x00000654ff007816 */ /* 0x000fe20000000000 */
[----:B------:R-:W-:Y:S01]  /*41d0*/  @!PT LDS RZ, [RZ] ;  /* 0x00000000fffff984 */ /* 0x000fe20000000800 */
[----:B------:R-:W-:Y:S01]  /*41e0*/  @!PT LDS RZ, [RZ] ;  /* 0x00000000fffff984 */ /* 0x000fe20000000800 */
[----:B------:R-:W-:Y:S01]  /*41f0*/  @!PT LDS RZ, [RZ] ;  /* 0x00000000fffff984 */ /* 0x000fe20000000800 */
[----:B------:R-:W-:Y:S01]  /*4200*/  @!PT LDS RZ, [RZ] ;  /* 0x00000000fffff984 */ /* 0x000fe20000000800 */
[----:B------:R2:W-:Y:S06]  /*4210*/  MEMBAR.ALL.CTA ;  /* 0x0000000000007992 */ /* 0x0005ec0000008000 */
[----:B--2---:R-:W2:Y:S02]  /*4220*/  FENCE.VIEW.ASYNC.S ;  /* 0x00000000000073c6 */ /* 0x004ea40000000000 */
[----:B--2---:R2:W-:Y:S01]  /*4230*/  SYNCS.ARRIVE.TRANS64.RED.A1T0 RZ, [R0+URZ], RZ ;  /* 0x000000ff00ff79a7 */ /* 0x0045e200081004ff */
[----:B----4-:R-:W-:Y:S11]  /*4240*/  LOP3.LUT P3, RZ, R22, 0x1, RZ, 0xc0, !PT ;  /* 0x0000000116ff7812 */ /* 0x010ff6000786c0ff */
[----:B------:R-:W-:Y:S02]  /*4250*/  @!UPT UIADD3 URZ, UPT, UPT, URZ, URZ, URZ ;  /* 0x000000fffffff290 */ /* 0x000fe4000fffe0ff */
[----:B------:R-:W-:Y:S02]  /*4260*/  @P3 MOV R13, R20 ;  /* 0x00000014000d3202 */ /* 0x000fe40000000f00 */
[----:B------:R-:W-:Y:S01]  /*4270*/  @P3 LOP3.LUT R8, R21, 0xffff, RZ, 0xc0, !PT ;  /* 0x0000ffff15083812 */ /* 0x000fe200078ec0ff */
[----:B--2---:R-:W-:Y:S06]  /*4280*/  @!P0 BRA `(.L_x_87) ;  /* 0x0000000000a48947 */ /* 0x004fec0003800000 */
[----:B-1----:R-:W-:Y:S01]  /*4290*/  IMAD.HI.U32 R31, R24, R7, RZ ;  /* 0x00000007181f7227 */ /* 0x002fe200078e00ff */
[----:B------:R-:W-:Y:S02]  /*42a0*/  ISETP.NE.AND P0, PT, R6, 0x1, PT ;  /* 0x000000010600780c */ /* 0x000fe40003f05270 */
[----:B------:R-:W-:Y:S01]  /*42b0*/  ISETP.NE.AND P2, PT, R40, 0x1, PT ;  /* 0x000000012800780c */ /* 0x000fe20003f45270 */
[----:B---3--:R-:W-:Y:S01]  /*42c0*/  IMAD.HI.U32 R34, R19, R16, RZ ;  /* 0x0000001013227227 */ /* 0x008fe200078e00ff */
[----:B------:R-:W-:Y:S02]  /*42d0*/  SHF.R.U32.HI R31, RZ, R18, R31 ;  /* 0x00000012ff1f7219 */ /* 0x000fe4000001161f */
[----:B------:R-:W-:Y:S01]  /*42e0*/  ISETP.NE.AND P5, PT, R2, 0x1, PT ;  /* 0x000000010200780c */ /* 0x000fe20003fa5270 */
[----:B------:R-:W-:Y:S01]  /*42f0*/  IMAD.HI.U32 R36, R13, R16, RZ ;  /* 0x000000100d247227 */ /* 0x000fe200078e00ff */
[----:B------:R-:W-:Y:S02]  /*4300*/  SHF.R.U32.HI R34, RZ, R17, R34 ;  /* 0x00000011ff227219 */ /* 0x000fe40000011622 */
[----:B------:R-:W-:Y:S01]  /*4310*/  SEL R3, R24, R31, !P0 ;  /* 0x0000001f18037207 */ /* 0x000fe20004000000 */
[C---:B------:R-:W-:Y:S01]  /*4320*/  IMAD.HI.U32 R31, R8.reuse, R7, RZ ;  /* 0x00000007081f7227 */ /* 0x040fe200078e00ff */
[----:B------:R-:W-:Y:S02]  /*4330*/  SEL R11, R19, R34, !P5 ;  /* 0x00000022130b7207 */ /* 0x000fe40006800000 */
[----:B------:R-:W-:Y:S01]  /*4340*/  SHF.R.U32.HI R36, RZ, R17, R36 ;  /* 0x00000011ff247219 */ /* 0x000fe20000011624 */
[----:B------:R-:W-:Y:S01]  /*4350*/  IMAD.HI.U32 R38, R3, R4, RZ ;  /* 0x0000000403267227 */ /* 0x000fe200078e00ff */
[----:B------:R-:W-:Y:S03]  /*4360*/  SHF.R.U32.HI R31, RZ, R18, R31 ;  /* 0x00000012ff1f7219 */ /* 0x000fe6000001161f */
[----:B------:R-:W-:Y:S01]  /*4370*/  IMAD.HI.U32 R34, R11, R4, RZ ;  /* 0x000000040b227227 */ /* 0x000fe200078e00ff */
[----:B------:R-:W-:Y:S02]  /*4380*/  @P2 SHF.R.U32.HI R3, RZ, R5, R38 ;  /* 0x00000005ff032219 */ /* 0x000fe40000011626 */
[----:B------:R-:W-:Y:S02]  /*4390*/  SEL R9, R8, R31, !P0 ;  /* 0x0000001f08097207 */ /* 0x000fe40004000000 */
[----:B------:R-:W-:Y:S01]  /*43a0*/  @P2 SHF.R.U32.HI R11, RZ, R5, R34 ;  /* 0x00000005ff0b2219 */ /* 0x000fe20000011622 */
[C---:B------:R-:W-:Y:S01]  /*43b0*/  IMAD R10, R40.reuse, R3, RZ ;  /* 0x00000003280a7224 */ /* 0x040fe200078e02ff */
[----:B------:R-:W-:Y:S01]  /*43c0*/  SEL R3, R13, R36, !P5 ;  /* 0x000000240d037207 */ /* 0x000fe20006800000 */
[C---:B------:R-:W-:Y:S03]  /*43d0*/  IMAD.HI.U32 R14, R9.reuse, R4, RZ ;  /* 0x00000004090e7227 */ /* 0x040fe600078e00ff */
[----:B------:R-:W-:Y:S01]  /*43e0*/  ISETP.GE.AND P0, PT, R9, R10, PT ;  /* 0x0000000a0900720c */ /* 0x000fe20003f06270 */
[C---:B------:R-:W-:Y:S01]  /*43f0*/  IMAD R12, R40.reuse, R11, RZ ;  /* 0x0000000b280c7224 */ /* 0x040fe200078e02ff */
[-C--:B------:R-:W-:Y:S04]  /*4400*/  SHF.R.U32.HI R14, RZ, R5.reuse, R14 ;  /* 0x00000005ff0e7219 */ /* 0x080fe8000001160e */
[----:B------:R-:W-:Y:S02]  /*4410*/  ISETP.GE.OR P0, PT, R3, R12, P0 ;  /* 0x0000000c0300720c */ /* 0x000fe40000706670 */
[----:B------:R-:W-:Y:S05]  /*4420*/  SEL R15, R9, R14, !P2 ;  /* 0x0000000e090f7207 */ /* 0x000fea0005000000 */
[----:B------:R-:W-:Y:S04]  /*4430*/  IMAD.MOV R14, RZ, RZ, -R15 ;  /* 0x000000ffff0e7224 */ /* 0x000fe800078e0a0f */
[----:B------:R-:W-:Y:S02]  /*4440*/  IMAD R14, R40, R14, R9 ;  /* 0x0000000e280e7224 */ /* 0x000fe400078e0209 */
[C---:B------:R-:W-:Y:S05]  /*4450*/  @!P0 IMAD.HI.U32 R10, R3.reuse, R4, RZ ;  /* 0x00000004030a8227 */ /* 0x040fea00078e00ff */
[----:B------:R-:W-:Y:S04]  /*4460*/  @!P0 SHF.R.U32.HI R10, RZ, R5, R10 ;  /* 0x00000005ff0a8219 */ /* 0x000fe8000001160a */
[----:B------:R-:W-:Y:S01]  /*4470*/  @!P0 SEL R0, R3, R10, !P2 ;  /* 0x0000000a03008207 */ /* 0x000fe20005000000 */
[----:B------:R-:W-:Y:S03]  /*4480*/  IMAD.MOV R10, RZ, RZ, -R3 ;  /* 0x000000ffff0a7224 */ /* 0x000fe600078e0a03 */
[----:B------:R-:W-:Y:S01]  /*4490*/  @!P0 IADD3 R15, PT, PT, R15, -R0, RZ ;  /* 0x800000000f0f8210 */ /* 0x000fe20007ffe0ff */
[----:B------:R-:W-:Y:S01]  /*44a0*/  @!P0 IMAD R0, R11, R14, R0 ;  /* 0x0000000e0b008224 */ /* 0x000fe200078e0200 */
[----:B------:R-:W-:Y:S01]  /*44b0*/  IADD3 R11, PT, PT, -R9, RZ, RZ ;  /* 0x000000ff090b7210 */ /* 0x000fe20007ffe1ff */
[----:B------:R-:W-:Y:S02]  /*44c0*/  IMAD R13, R2, R10, R13 ;  /* 0x0000000a020d7224 */ /* 0x000fe400078e020d */
[----:B------:R-:W-:Y:S02]  /*44d0*/  @!P0 IMAD R9, R15, R40, R3 ;  /* 0x000000280f098224 */ /* 0x000fe400078e0203 */
[----:B------:R-:W-:Y:S02]  /*44e0*/  @!P0 IMAD.MOV.U32 R3, RZ, RZ, R0 ;  /* 0x000000ffff038224 */ /* 0x000fe400078e0000 */
[----:B------:R-:W-:Y:S02]  /*44f0*/  IMAD R8, R6, R11, R8 ;  /* 0x0000000b06087224 */ /* 0x000fe400078e0208 */
[----:B------:R-:W-:Y:S02]  /*4500*/  IMAD R13, R3, R2, R13 ;  /* 0x00000002030d7224 */ /* 0x000fe400078e020d */
[----:B------:R-:W-:Y:S02]  /*4510*/  IMAD R8, R9, R6, R8 ;  /* 0x0000000609087224 */ /* 0x000fe400078e0208 */
.L_x_87:
[----:B------:R-:W-:Y:S05]  /*4520*/  BRA.U UP1, `(.L_x_88) ;  /* 0x0000000101107547 */ /* 0x000fea000b800000 */
[----:B------:R-:W-:Y:S04]  /*4530*/  MOV R0, UR7 ;  /* 0x0000000700007c02 */ /* 0x000fe80008000f00 */
[----:B------:R-:W-:Y:S04]  /*4540*/  SHF.L.U32 R3, R0, 0x1f, RZ ;  /* 0x0000001f00037819 */ /* 0x000fe800000006ff */
[----:B------:R-:W2:Y:S02]  /*4550*/  SYNCS.PHASECHK.TRANS64.TRYWAIT P0, [UR6+0x58], R3 ;  /* 0x00005803ff0075a7 */ /* 0x000ea40008001106 */
[----:B--2---:R-:W-:Y:S05]  /*4560*/  @!P0 BRA `(.L_x_89) ;  /* 0x00000028008c8947 */ /* 0x004fea0003800000 */
.L_x_88:
[----:B------:R-:W-:Y:S05]  /*4570*/  BRA.U !UP3, `(.L_x_90) ;  /* 0x000000010b347547 */ /* 0x000fea000b800000 */
[----:B------:R-:W-:Y:S01]  /*4580*/  UPLOP3.LUT UP0, UPT, UPT, UPT, UP2, 0x80, 0x8 ;  /* 0x000000000008789c */ /* 0x000fe20003f0f020 */
[----:B--2---:R-:W-:Y:S02]  /*4590*/  HFMA2 R0, -RZ, RZ, 0, 5.9604644775390625e-08 ;  /* 0x00000001ff007431 */ /* 0x004fe400000001ff */
[----:B------:R-:W-:Y:S03]  /*45a0*/  IMAD.MOV.U32 R99, RZ, RZ, 0x1 ;  /* 0x00000001ff637424 */ /* 0x000fe600078e00ff */
[----:B------:R-:W-:Y:S05]  /*45b0*/  PLOP3.LUT P0, PT, PT, PT, UP0, 0x80, 0x8 ;  /* 0x000000000008781c */ /* 0x000fea0003f0f008 */
[----:B------:R-:W2:Y:S01]  /*45c0*/  @UP0 LDCU.64 UR10, c[0x0][0x888] ;  /* 0x00011100ff0a07ac */ /* 0x000ea20008000a00 */
[----:B------:R-:W-:Y:S07]  /*45d0*/  @UP0 UIMAD UR8, UR36, UR4, URZ ;  /* 0x00000004240802a4 */ /* 0x000fee000f8e02ff */
[----:B------:R-:W-:Y:S01]  /*45e0*/  @!P0 PRMT R99, R0, 0x7610, R99 ;  /* 0x0000761000638816 */ /* 0x000fe20000000063 */
[----:B--2---:R-:W-:Y:S03]  /*45f0*/  @UP0 UIMAD.WIDE UR10, UR8, 0x4, UR10 ;  /* 0x00000004080a08a5 */ /* 0x004fe6000f8e020a */
[----:B------:R-:W2:Y:S03]  /*4600*/  @!UP0 LDCU UR8, c[0x0][0x880] ;  /* 0x00011000ff0887ac */ /* 0x000ea60008000800 */
[----:B------:R-:W-:Y:S01]  /*4610*/  IMAD.U32 R10, RZ, RZ, UR10 ;  /* 0x0000000aff0a7e24 */ /* 0x000fe2000f8e00ff */
[----:B------:R-:W-:Y:S05]  /*4620*/  MOV R11, UR11 ;  /* 0x0000000b000b7c02 */ /* 0x000fea0008000f00 */
[----:B-----5:R4:W5:Y:S02]  /*4630*/  @P0 LDG.E R48, desc[UR40][R10.64] ;  /* 0x000000280a300981 */ /* 0x020964000c1e1900 */
[----:B--2-4-:R-:W-:Y:S07]  /*4640*/  @!P0 IMAD.U32 R48, RZ, RZ, UR8 ;  /* 0x00000008ff308e24 */ /* 0x014fee000f8e00ff */
.L_x_90:
[----:B-----5:R-:W-:Y:S01]  /*4650*/  @!P4 ISETP.EQ.AND P5, PT, R48, RZ, PT ;  /* 0x000000ff3000c20c */ /* 0x020fe20003fa2270 */
[----:B------:R-:W-:Y:S01]  /*4660*/  @!UPT UIADD3 URZ, UPT, UPT, URZ, URZ, URZ ;  /* 0x000000fffffff290 */ /* 0x000fe2000fffe0ff */
[----:B------:R-:W-:Y:S11]  /*4670*/  @!P4 BRA `(.L_x_91) ;  /* 0x000000000014c947 */ /* 0x000ff60003800000 */
[----:B------:R-:W-:Y:S02]  /*4680*/  LOP3.LUT P0, RZ, R99, 0xff, RZ, 0xc0, !PT ;  /* 0x000000ff63ff7812 */ /* 0x000fe4000780c0ff */
[----:B------:R-:W-:Y:S04]  /*4690*/  PLOP3.LUT P5, PT, PT, PT, UP0, 0x80, 0x8 ;  /* 0x000000000008781c */ /* 0x000fe80003faf008 */
[----:B------:R-:W-:Y:S07]  /*46a0*/  PLOP3.LUT P5, PT, P5, PT, PT, 0x8, 0x80 ;  /* 0x000000000080781c */ /* 0x000fee0002fae170 */
[----:B------:R-:W-:Y:S11]  /*46b0*/  @P0 ISETP.EQ.AND P5, PT, R48, RZ, PT ;  /* 0x000000ff3000020c */ /* 0x000ff60003fa2270 */
[----:B------:R-:W-:Y:S02]  /*46c0*/  @!UPT UIADD3 URZ, UPT, UPT, URZ, URZ, URZ ;  /* 0x000000fffffff290 */ /* 0x000fe4000fffe0ff */
.L_x_91:
[----:B------:R-:W4:Y:S01]  /*46d0*/  SYNCS.PHASECHK.TRANS64.TRYWAIT P4, [UR6+0x48], R26 ;  /* 0x0000481aff0075a7 */ /* 0x000f220008081106 */
[----:B------:R-:W-:Y:S01]  /*46e0*/  @P3 SHF.R.U32.HI R27, RZ, 0x10, R21 ;  /* 0x00000010ff1b3819 */ /* 0x000fe20000011615 */
[----:B------:R-:W-:Y:S01]  /*46f0*/  VIADD R29, R29, 0x1 ;  /* 0x000000011d1d7836 */ /* 0x000fe20000000000 */
[----:B------:R-:W5:Y:S08]  /*4700*/  LDC.64 R14, c[0x0][0xb10] ;  /* 0x0002c400ff0e7b82 */ /* 0x000f700000000a00 */
[----:B------:R-:W1:Y:S08]  /*4710*/  LDC.64 R10, c[0x0][0xb18] ;  /* 0x0002c600ff0a7b82 */ /* 0x000e700000000a00 */
[----:B--2---:R-:W2:Y:S08]  /*4720*/  @!P1 LDC R0, c[0x0][0xb20] ;  /* 0x0002c800ff009b82 */ /* 0x004eb00000000800 */
[----:B------:R-:W3:Y:S01]  /*4730*/  @!P1 LDC R3, c[0x0][0xb0c] ;  /* 0x0002c300ff039b82 */ /* 0x000ee20000000800 */
[----:B-----5:R-:W-:Y:S05]  /*4740*/  @!P1 IMAD.HI.U32 R14, R13, R14, RZ ;  /* 0x0000000e0d0e9227 */ /* 0x020fea00078e00ff */
[----:B------:R-:W-:Y:S01]  /*4750*/  @!P1 SHF.R.U32.HI R14, RZ, R15, R14 ;  /* 0x0000000fff0e9219 */ /* 0x000fe2000001160e */
[----:B-1----:R-:W-:Y:S01]  /*4760*/  @!P1 IMAD.HI.U32 R11, R8, R11, RZ ;  /* 0x0000000b080b9227 */ /* 0x002fe200078e00ff */
[----:B------:R-:W-:Y:S04]  /*4770*/  @!P1 ISETP.NE.AND P0, PT, R10, 0x1, PT ;  /* 0x000000010a00980c */ /* 0x000fe80003f05270 */
[----:B--2---:R-:W-:Y:S02]  /*4780*/  @!P1 SHF.R.U32.HI R9, RZ, R0, R11 ;  /* 0x00000000ff099219 */ /* 0x004fe4000001160b */
[----:B---3--:R-:W-:Y:S02]  /*4790*/  @!P1 ISETP.NE.AND P2, PT, R3, 0x1, PT ;  /* 0x000000010300980c */ /* 0x008fe40003f45270 */
[----:B------:R-:W-:Y:S02]  /*47a0*/  @!P1 SEL R9, R8, R9, !P0 ;  /* 0x0000000908099207 */ /* 0x000fe40004000000 */
[----:B------:R-:W-:Y:S02]  /*47b0*/  ELECT P0, URZ, PT ;  /* 0x0000000000ff782f */ /* 0x000fe40003800000 */
[----:B------:R-:W-:Y:S05]  /*47c0*/  @!P1 SEL R14, R13, R14, !P2 ;  /* 0x0000000e0d0e9207 */ /* 0x000fea0005000000 */
[----:B------:R-:W-:Y:S02]  /*47d0*/  @!P1 IMAD.IADD R0, R9, 0x1, -R14 ;  /* 0x0000000109009824 */ /* 0x000fe400078e0a0e */
[----:B------:R-:W-:Y:S02]  /*47e0*/  @!P1 IMAD.IADD R9, R14, 0x1, -R9 ;  /* 0x000000010e099824 */ /* 0x000fe400078e0a09 */
[----:B------:R-:W-:Y:S02]  /*47f0*/  @!P1 IMAD R13, R0, R3, R13 ;  /* 0x00000003000d9224 */ /* 0x000fe400078e020d */
[----:B------:R-:W-:Y:S01]  /*4800*/  @!P1 IMAD R8, R9, R10, R8 ;  /* 0x0000000a09089224 */ /* 0x000fe200078e0208 */
[----:B----4-:R-:W-:Y:S06]  /*4810*/  @!P4 BRA `(.L_x_92) ;  /* 0x0000002400f8c947 */ /* 0x010fec0003800000 */
.L_x_146:
[----:B------:R-:W-:Y:S01]  /*4820*/  PLOP3.LUT P5, PT, P5, P0, PT, 0xf2, 0x2f ;  /* 0x00000000002f781c */ /* 0x000fe20002fa1e72 */
[----:B------:R-:W-:Y:S01]  /*4830*/  UMOV UR14, 0x0 ;  /* 0x00000000000e7882 */ /* 0x000fe20000000000 */
[----:B------:R-:W-:Y:S01]  /*4840*/  LOP3.LUT R30, R30, 0x1, RZ, 0x3c, !PT ;  /* 0x000000011e1e7812 */ /* 0x000fe200078e3cff */
[----:B------:R-:W-:Y:S01]  /*4850*/  UMOV UR15, 0x10000000 ;  /* 0x10000000000f7882 */ /* 0x000fe20000000000 */
[----:B------:R-:W-:Y:S01]  /*4860*/  UMOV UR12, UR36 ;  /* 0x00000024000c7c82 */ /* 0x000fe20008000000 */
[----:B------:R-:W-:Y:S08]  /*4870*/  @P3 R2UR UR36, R27 ;  /* 0x000000001b2432ca */ /* 0x000ff000000e0000 */
[----:B-1----:R-:W-:Y:S01]  /*4880*/  @!P5 IADD3 R3, P0, PT, R32, 0x580, RZ ;  /* 0x000005802003d810 */ /* 0x002fe20007f1e0ff */
[----:B------:R-:W-:Y:S01]  /*4890*/  @!P5 IMAD.SHL.U32 R98, R98, 0x40, RZ ;  /* 0x000000406262d824 */ /* 0x000fe200078e00ff */
[----:B------:R-:W-:Y:S01]  /*48a0*/  VOTEU.ALL UP1, P5 ;  /* 0x0000000000ff7886 */ /* 0x000fe20002820000 */
[----:B------:R-:W-:Y:S01]  /*48b0*/  @!P5 IMAD.SHL.U32 R97, R97, 0x40, RZ ;  /* 0x000000406161d824 */ /* 0x000fe200078e00ff */
[----:B------:R-:W-:Y:S01]  /*48c0*/  @!P5 R2UR UR9, R3 ;  /* 0x000000000309d2ca */ /* 0x000fe200000e0000 */
[----:B------:R-:W-:Y:S01]  /*48d0*/  @!P5 IMAD.X R0, RZ, RZ, R33, P0 ;  /* 0x000000ffff00d224 */ /* 0x000fe200000e0621 */
[----:B------:R-:W-:Y:S01]  /*48e0*/  @!P5 R2UR UR10, R98 ;  /* 0x00000000620ad2ca */ /* 0x000fe200000e0000 */
[----:B------:R-:W-:Y:S01]  /*48f0*/  IMAD.IADD R98, R8, 0x1, R81 ;  /* 0x0000000108627824 */ /* 0x000fe200078e0251 */
[----:B------:R-:W-:Y:S01]  /*4900*/  @!P5 R2UR UR11, R97 ;  /* 0x00000000610bd2ca */ /* 0x000fe200000e0000 */
[----:B------:R-:W-:Y:S01]  /*4910*/  IMAD.IADD R97, R13, 0x1, R96 ;  /* 0x000000010d617824 */ /* 0x000fe200078e0260 */
[----:B------:R-:W-:Y:S02]  /*4920*/  @!P5 R2UR UR8, R0 ;  /* 0x000000000008d2ca */ /* 0x000fe400000e0000 */
[C---:B------:R-:W-:Y:S04]  /*4930*/  ISETP.NE.AND P0, PT, R29.reuse, 0x2, PT ;  /* 0x000000021d00780c */ /* 0x040fe80003f05270 */
[----:B------:R-:W-:Y:S01]  /*4940*/  SEL R3, RZ, 0x1, P0 ;  /* 0x00000001ff037807 */ /* 0x000fe20000000000 */
[----:B------:R-:W-:Y:S01]  /*4950*/  IMAD.U32 R10, RZ, RZ, UR9 ;  /* 0x00000009ff0a7e24 */ /* 0x000fe2000f8e00ff */
[----:B------:R-:W-:Y:S01]  /*4960*/  @!UP1 UIADD3 UR9, UPT, UPT, UR6, 0x40, URZ ;  /* 0x0000004006099890 */ /* 0x000fe2000fffe0ff */
[----:B------:R-:W-:Y:S02]  /*4970*/  SEL R29, R29, RZ, P0 ;  /* 0x000000ff1d1d7207 */ /* 0x000fe40000000000 */
[----:B------:R-:W-:Y:S02]  /*4980*/  LOP3.LUT R28, R28, R3, RZ, 0x3c, !PT ;  /* 0x000000031c1c7212 */ /* 0x000fe400078e3cff */
[----:B------:R-:W-:Y:S01]  /*4990*/  IMAD.U32 R11, RZ, RZ, UR8 ;  /* 0x00000008ff0b7e24 */ /* 0x000fe2000f8e00ff */
[----:B------:R-:W-:Y:S01]  /*49a0*/  @!P5 R2UR UR16, R10 ;  /* 0x000000000a10d2ca */ /* 0x000fe200000e0000 */
[----:B------:R-:W-:Y:S01]  /*49b0*/  @!UP1 UIADD3 UR8, UPT, UPT, UR6, 0x200, URZ ;  /* 0x0000020006089890 */ /* 0x000fe2000fffe0ff */
[----:B------:R-:W-:Y:S02]  /*49c0*/  VOTEU.ALL UP1, P5 ;  /* 0x0000000000ff7886 */ /* 0x000fe40002820000 */
[----:B------:R-:W-:Y:S11]  /*49d0*/  @!P5 R2UR UR17, R11 ;  /* 0x000000000b11d2ca */ /* 0x000ff600000e0000 */
[----:B------:R-:W-:Y:S02]  /*49e0*/  @!UPT UIADD3 URZ, UPT, UPT, URZ, URZ, URZ ;  /* 0x000000fffffff290 */ /* 0x000fe4000fffe0ff */
[----:B------:R2:W-:Y:S01]  /*49f0*/  @!UP1 UTMALDG.3D [UR8], [UR16], desc[UR14] ;  /* 0x00000e08100095b4 */ /* 0x0005e20008011000 */
[----:B------:R2:W-:Y:S01]  /*4a00*/  @!P5 SYNCS.ARRIVE.TRANS64.RED.A0TR RZ, [UR6+0x40], R25 ;  /* 0x00004019ffffd9a7 */ /* 0x0005e20008300406 */
[----:B------:R-:W-:Y:S01]  /*4a10*/  UPLOP3.LUT UP1, UPT, UPT, UPT, UPT, 0x80, 0x8 ;  /* 0x000000000008789c */ /* 0x000fe20003f2f070 */
[----:B------:R-:W-:Y:S01]  /*4a20*/  SYNCS.ARRIVE.TRANS64.RED.A1T0 RZ, [UR37], RZ ;  /* 0x000000ffffff79a7 */ /* 0x000fe20008100425 */
[----:B------:R-:W-:Y:S09]  /*4a30*/  @P3 BRA `(.L_x_93) ;  /* 0xfffffff400b43947 */ /* 0x000ff2000383ffff */
[----:B------:R-:W-:Y:S07]  /*4a40*/  MOV R0, UR6 ;  /* 0x0000000600007c02 */ /* 0x000fee0008000f00 */
.L_x_94:
[----:B-1----:R-:W-:-:S04]  /*4a50*/  SHF.L.U32 R3, R30, 0x1f, RZ ;  /* 0x0000001f1e037819 */ /* 0x002fc800000006ff */
[----:B------:R1:W3:Y:S03]  /*4a60*/  SYNCS.PHASECHK.TRANS64.TRYWAIT P0, [R0+URZ+0x48], R3 ;  /* 0x00004803000075a7 */ /* 0x0002e600080011ff */
[----:B---3--:R-:W-:Y:S05]  /*4a70*/  @!P0 NANOSLEEP.SYNCS 0x989680 ;  /* 0x009896800000895d */ /* 0x008fea0003900000 */
[----:B------:R-:W3:Y:S02]  /*4a80*/  @!P0 SYNCS.PHASECHK.TRANS64 P0, [R0+URZ+0x48], R3 ;  /* 0x00004803000085a7 */ /* 0x000ee400080010ff */
[----:B--23--:R-:W-:Y:S05]  /*4a90*/  @P0 EXIT ;  /* 0x000000000000094d */ /* 0x00cfea0003800000 */
[----:B------:R-:W-:Y:S05]  /*4aa0*/  BRA `(.L_x_94) ;  /* 0xfffffffc00e87947 */ /* 0x000fea000383ffff */
.L_x_85:
[----:B------:R-:W-:-:S06]  /*4ab0*/  UISETP.GE.AND UP1, UPT, UR10, 0x4, UPT ;  /* 0x000000040a00788c */ /* 0x000fcc000bf26270 */
[----:B------:R-:W-:-:S13]  /*4ac0*/  PLOP3.LUT P0, PT, PT, PT, UP1, 0x80, 0x8 ;  /* 0x000000000008781c */ /* 0x000fda0003f0f018 */
[----:B------:R-:W-:Y:S05]  /*4ad0*/  @!P0 EXIT ;  /* 0x000000000000894d */ /* 0x000fea0003800000 */
[----:B------:R-:W-:Y:S01]  /*4ae0*/  BAR.SYNC.DEFER_BLOCKING 0x6, 0xa0 ;  /* 0x0182800000007b1d */ /* 0x000fe20000010000 */
[C---:B------:R-:W-:Y:S01]  /*4af0*/  IMAD.SHL.U32 R4, R103.reuse, 0x40, RZ ;  /* 0x0000004067047824 */ /* 0x040fe200078e00ff */
[----:B------:R-:W-:Y:S01]  /*4b00*/  CS2R R108, SRZ ;  /* 0x00000000006c7805 */ /* 0x000fe2000001ff00 */
[C---:B------:R-:W-:Y:S02]  /*4b10*/  IMAD.SHL.U32 R2, R103.reuse, 0x8, RZ ;  /* 0x0000000867027824 */ /* 0x040fe400078e00ff */
[----:B------:R-:W-:Y:S01]  /*4b20*/  IMAD.SHL.U32 R105, R106, 0x800, RZ ;  /* 0x000008006a697824 */ /* 0x000fe200078e00ff */
[----:B------:R-:W-:Y:S01]  /*4b30*/  UMOV UR43, 0x400 ;  /* 0x00000400002b7882 */ /* 0x000fe20000000000 */
[C---:B------:R-:W-:Y:S01]  /*4b40*/  LOP3.LUT R3, R4.reuse, 0x180, RZ, 0xc0, !PT ;  /* 0x0000018004037812 */ /* 0x040fe200078ec0ff */
[----:B------:R-:W-:Y:S01]  /*4b50*/  ULEA UR43, UR37, UR43, 0x18 ;  /* 0x0000002b252b7291 */ /* 0x000fe2000f8ec0ff */
[----:B------:R-:W1:Y:S01]  /*4b60*/  LDC R101, c[0x0][0x370] ;  /* 0x0000dc00ff657b82 */ /* 0x000e620000000800 */
[----:B------:R-:W-:Y:S01]  /*4b70*/  LOP3.LUT R4, R4, 0x640, RZ, 0xc0, !PT ;  /* 0x0000064004047812 */ /* 0x000fe200078ec0ff */
[----:B------:R-:W-:Y:S01]  /*4b80*/  IMAD.U32 R47, R103, 0x10000, RZ ;  /* 0x00010000672f7824 */ /* 0x000fe200078e00ff */
[----:B------:R-:W-:Y:S01]  /*4b90*/  LOP3.LUT R2, R3, 0x30, R2, 0xf8, !PT ;  /* 0x0000003003027812 */ /* 0x000fe200078ef802 */
[----:B------:R-:W-:Y:S01]  /*4ba0*/  IMAD.SHL.U32 R104, R103, 0x10, RZ ;  /* 0x0000001067687824 */ /* 0x000fe200078e00ff */
[----:B------:R-:W-:Y:S01]  /*4bb0*/  SHF.R.U32.HI R3, RZ, 0x1, R103 ;  /* 0x00000001ff037819 */ /* 0x000fe20000011667 */
[----:B------:R-:W-:Y:S01]  /*4bc0*/  UIADD3 UR4, UPT, UPT, UR43, 0x1200, URZ ;  /* 0x000012002b047890 */ /* 0x000fe2000fffe0ff */
[----:B------:R-:W-:Y:S01]  /*4bd0*/  LOP3.LUT R105, R4, 0x800, R105, 0xf8, !PT ;  /* 0x0000080004697812 */ /* 0x000fe200078ef869 */
[----:B------:R-:W2:Y:S01]  /*4be0*/  LDC R42, c[0x0][0xb0c] ;  /* 0x0002c300ff2a7b82 */ /* 0x000ea20000000800 */
[----:B------:R-:W-:Y:S01]  /*4bf0*/  LOP3.LUT R4, R2, 0x20, R3, 0x78, !PT ;  /* 0x0000002002047812 */ /* 0x000fe200078e7803 */
[----:B------:R-:W-:Y:S01]  /*4c00*/  IMAD.SHL.U32 R2, R106, 0x200000, RZ ;  /* 0x002000006a027824 */ /* 0x000fe200078e00ff */
[----:B------:R-:W-:Y:S01]  /*4c10*/  LOP3.LUT R104, R104, 0x20, RZ, 0xc0, !PT ;  /* 0x0000002068687812 */ /* 0x000fe200078ec0ff */
[----:B------:R-:W-:Y:S01]  /*4c20*/  IMAD.MOV.U32 R44, RZ, RZ, RZ ;  /* 0x000000ffff2c7224 */ /* 0x000fe200078e00ff */
[----:B------:R-:W-:Y:S01]  /*4c30*/  LOP3.LUT R105, R105, R4, RZ, 0xfc, !PT ;  /* 0x0000000469697212 */ /* 0x000fe200078efcff */
[----:B------:R-:W-:Y:S01]  /*4c40*/  IMAD.MOV.U32 R110, RZ, RZ, RZ ;  /* 0x000000ffff6e7224 */ /* 0x000fe200078e00ff */
[----:B------:R-:W3:Y:S01]  /*4c50*/  LDS R0, [UR43+0x110] ;  /* 0x0001102bff007984 */ /* 0x000ee20008000800 */
[----:B------:R-:W4:Y:S01]  /*4c60*/  LDC R100, c[0x0][0xb20] ;  /* 0x0002c800ff647b82 */ /* 0x000f220000000800 */
[----:B------:R-:W-:Y:S01]  /*4c70*/  LOP3.LUT R2, R2, 0x200000, RZ, 0xc0, !PT ;  /* 0x0020000002027812 */ /* 0x000fe200078ec0ff */
[----:B------:R-:W-:Y:S01]  /*4c80*/  VIADD R3, R105, UR43 ;  /* 0x0000002b69037c36 */ /* 0x000fe20008000000 */
[----:B------:R-:W1:Y:S01]  /*4c90*/  LDCU.64 UR46, c[0x0][0x348] ;  /* 0x00006900ff2e77ac */ /* 0x000e620008000a00 */
[----:B------:R-:W-:Y:S01]  /*4ca0*/  IMAD.MOV.U32 R114, RZ, RZ, RZ ;  /* 0x000000ffff727224 */ /* 0x000fe200078e00ff */
[----:B------:R-:W-:Y:S01]  /*4cb0*/  LOP3.LUT R47, R2, 0x400000, R47, 0xf8, !PT ;  /* 0x00400000022f7812 */ /* 0x000fe200078ef82f */
[----:B------:R-:W-:Y:S01]  /*4cc0*/  IMAD.U32 R111, RZ, RZ, UR4 ;  /* 0x00000004ff6f7e24 */ /* 0x000fe2000f8e00ff */
[----:B------:R-:W-:Y:S01]  /*4cd0*/  IADD3 R104, PT, PT, -R104, 0x200, R3 ;  /* 0x0000020068687810 */ /* 0x000fe20007ffe103 */
[----:B------:R-:W1:Y:S01]  /*4ce0*/  LDC R41, c[0x0][0xb30] ;  /* 0x0002cc00ff297b82 */ /* 0x000e620000000800 */
[----:B------:R-:W1:Y:S01]  /*4cf0*/  LDCU.64 UR38, c[0x0][0x888] ;  /* 0x00011100ff2677ac */ /* 0x000e620008000a00 */
[----:B------:R-:W-:-:S06]  /*4d00*/  UIADD3 UR42, UPT, UPT, UR43, 0x200, URZ ;  /* 0x000002002b2a7890 */ /* 0x000fcc000fffe0ff */
[----:B------:R-:W1:Y:S08]  /*4d10*/  LDC.64 R90, c[0x0][0xb10] ;  /* 0x0002c400ff5a7b82 */ /* 0x000e700000000a00 */
[----:B------:R-:W1:Y:S08]  /*4d20*/  LDC.64 R38, c[0x0][0xb18] ;  /* 0x0002c600ff267b82 */ /* 0x000e700000000a00 */
[----:B------:R-:W1:Y:S01]  /*4d30*/  LDC.64 R86, c[0x0][0x888] ;  /* 0x00022200ff567b82 */ /* 0x000e620000000a00 */
[----:B---3--:R-:W-:-:S07]  /*4d40*/  IMAD.IADD R47, R0, 0x1, R47 ;  /* 0x00000001002f7824 */ /* 0x008fce00078e022f */
[----:B------:R-:W3:Y:S08]  /*4d50*/  LDC.64 R36, c[0x0][0xb28] ;  /* 0x0002ca00ff247b82 */ /* 0x000ef00000000a00 */
[----:B------:R-:W1:Y:S08]  /*4d60*/  LDC.64 R88, c[0x0][0x890] ;  /* 0x00022400ff587b82 */ /* 0x000e700000000a00 */
[----:B------:R-:W1:Y:S08]  /*4d70*/  LDC.64 R84, c[0x0][0x8b0] ;  /* 0x00022c00ff547b82 */ /* 0x000e700000000a00 */
[----:B------:R-:W1:Y:S08]  /*4d80*/  LDC.64 R82, c[0x0][0x8a8] ;  /* 0x00022a00ff527b82 */ /* 0x000e700000000a00 */
[----:B--2-4-:R-:W1:Y:S02]  /*4d90*/  LDC R102, c[0x0][0x374] ;  /* 0x0000dd00ff667b82 */ /* 0x014e640000000800 */
.L_x_112:
[C---:B------:R-:W-:Y:S02]  /*4da0*/  LEA R0, R114.reuse, UR43, 0x3 ;  /* 0x0000002b72007c11 */ /* 0x040fe4000f8e18ff */
[----:B------:R-:W-:Y:S02]  /*4db0*/  SHF.L.U32 R3, R109, 0x1f, RZ ;  /* 0x0000001f6d037819 */ /* 0x000fe400000006ff */
[----:B------:R-:W-:Y:S02]  /*4dc0*/  LEA R16, R114, UR43, 0x4 ;  /* 0x0000002b72107c11 */ /* 0x000fe4000f8e20ff */
[----:B--2---:R-:W2:Y:S02]  /*4dd0*/  SYNCS.PHASECHK.TRANS64.TRYWAIT P0, [R0+URZ+0x60], R3 ;  /* 0x00006003000075a7 */ /* 0x004ea400080011ff */
[----:B-12---:R-:W-:Y:S05]  /*4de0*/  @!P0 BRA `(.L_x_95) ;  /* 0x00000020009c8947 */ /* 0x006fea0003800000 */
.L_x_147:
[----:B------:R-:W4:Y:S01]  /*4df0*/  LDC.64 R12, c[0x0][0xb10] ;  /* 0x0002c400ff0c7b82 */ /* 0x000f220000000a00 */
[----:B------:R-:W3:Y:S01]  /*4e00*/  LDS.128 R16, [R16+0xf0] ;  /* 0x0000f00010107984 */ /* 0x000ee20000000c00 */
[----:B-1----:R-:W-:Y:S01]  /*4e10*/  ISETP.NE.AND P1, PT, R41, 0x1, PT ;  /* 0x000000012900780c */ /* 0x002fe20003f25270 */
[----:B--2---:R-:W-:Y:S01]  /*4e20*/  VIADD R0, R0, 0x70 ;  /* 0x0000007000007836 */ /* 0x004fe20000000000 */
[----:B------:R-:W-:Y:S04]  /*4e30*/  ISETP.GE.AND P0, PT, R40, 0x1, PT ;  /* 0x000000012800780c */ /* 0x000fe80003f06270 */
[----:B------:R-:W1:Y:S01]  /*4e40*/  LDC.64 R10, c[0x0][0xb18] ;  /* 0x0002c600ff0a7b82 */ /* 0x000e620000000a00 */
[----:B------:R-:W-:Y:S01]  /*4e50*/  PRMT R0, RZ, 0x654, R0 ;  /* 0x00000654ff007816 */ /* 0x000fe20000000000 */
[----:B------:R-:W-:Y:S01]  /*4e60*/  @!PT LDS RZ, [RZ] ;  /* 0x00000000fffff984 */ /* 0x000fe20000000800 */
[----:B------:R-:W-:Y:S01]  /*4e70*/  @!PT LDS RZ, [RZ] ;  /* 0x00000000fffff984 */ /* 0x000fe20000000800 */
[----:B------:R-:W-:Y:S01]  /*4e80*/  @!PT LDS RZ, [RZ] ;  /* 0x00000000fffff984 */ /* 0x000fe20000000800 */
[----:B------:R-:W-:Y:S01]  /*4e90*/  @!PT LDS RZ, [RZ] ;  /* 0x00000000fffff984 */ /* 0x000fe20000000800 */
[----:B------:R2:W-:Y:S06]  /*4ea0*/  MEMBAR.ALL.CTA ;  /* 0x0000000000007992 */ /* 0x0005ec0000008000 */
[----:B--2---:R-:W2:Y:S01]  /*4eb0*/  FENCE.VIEW.ASYNC.S ;  /* 0x00000000000073c6 */ /* 0x004ea20000000000 */
[----:B------:R-:W1:Y:S08]  /*4ec0*/  @!P1 LDC R14, c[0x0][0xb20] ;  /* 0x0002c800ff0e9b82 */ /* 0x000e700000000800 */
[----:B------:R-:W1:Y:S01]  /*4ed0*/  @!P1 LDC R9, c[0x0][0xb0c] ;  /* 0x0002c300ff099b82 */ /* 0x000e620000000800 */
[----:B--2---:R2:W-:Y:S01]  /*4ee0*/  SYNCS.ARRIVE.TRANS64.RED.A1T0 RZ, [R0+URZ], RZ ;  /* 0x000000ff00ff79a7 */ /* 0x0045e200081004ff */
[----:B---3--:R-:W-:Y:S04]  /*4ef0*/  LOP3.LUT P4, RZ, R18, 0x1, RZ, 0xc0, !PT ;  /* 0x0000000112ff7812 */ /* 0x008fe8000788c0ff */
[----:B------:R-:W-:Y:S09]  /*4f00*/  P2R R112, PR, RZ, 0x10 ;  /* 0x00000010ff707803 */ /* 0x000ff20000000000 */
[----:B------:R-:W-:Y:S02]  /*4f10*/  @P4 MOV R45, R16 ;  /* 0x00000010002d4202 */ /* 0x000fe40000000f00 */
[----:B------:R-:W-:Y:S01]  /*4f20*/  @P4 LOP3.LUT R43, R17, 0xffff, RZ, 0xc0, !PT ;  /* 0x0000ffff112b4812 */ /* 0x000fe200078ec0ff */
[----:B--2-4-:R-:W-:Y:S06]  /*4f30*/  @!P0 BRA `(.L_x_96) ;  /* 0x0000000000a48947 */ /* 0x014fec0003800000 */
[----:B------:R-:W-:Y:S01]  /*4f40*/  IMAD.HI.U32 R21, R102, R39, RZ ;  /* 0x0000002766157227 */ /* 0x000fe200078e00ff */
[----:B------:R-:W-:Y:S02]  /*4f50*/  ISETP.NE.AND P0, PT, R38, 0x1, PT ;  /* 0x000000012600780c */ /* 0x000fe40003f05270 */
[----:B------:R-:W-:Y:S01]  /*4f60*/  ISETP.NE.AND P2, PT, R40, 0x1, PT ;  /* 0x000000012800780c */ /* 0x000fe20003f45270 */
[----:B------:R-:W-:Y:S01]  /*4f70*/  IMAD.HI.U32 R20, R101, R90, RZ ;  /* 0x0000005a65147227 */ /* 0x000fe200078e00ff */
[----:B------:R-:W-:Y:S02]  /*4f80*/  SHF.R.U32.HI R21, RZ, R100, R21 ;  /* 0x00000064ff157219 */ /* 0x000fe40000011615 */
[----:B------:R-:W-:Y:S01]  /*4f90*/  ISETP.NE.AND P3, PT, R42, 0x1, PT ;  /* 0x000000012a00780c */ /* 0x000fe20003f65270 */
[----:B------:R-:W-:Y:S01]  /*4fa0*/  IMAD.HI.U32 R24, R45, R90, RZ ;  /* 0x0000005a2d187227 */ /* 0x000fe200078e00ff */
[----:B------:R-:W-:Y:S02]  /*4fb0*/  SHF.R.U32.HI R20, RZ, R91, R20 ;  /* 0x0000005bff147219 */ /* 0x000fe40000011614 */
[----:B------:R-:W-:Y:S01]  /*4fc0*/  SEL R3, R102, R21, !P0 ;  /* 0x0000001566037207 */ /* 0x000fe20004000000 */
[----:B------:R-:W-:Y:S01]  /*4fd0*/  IMAD.HI.U32 R21, R43, R39, RZ ;  /* 0x000000272b157227 */ /* 0x000fe200078e00ff */
[----:B------:R-:W-:Y:S02]  /*4fe0*/  SEL R7, R101, R20, !P3 ;  /* 0x0000001465077207 */ /* 0x000fe40005800000 */
[----:B------:R-:W-:Y:S01]  /*4ff0*/  SHF.R.U32.HI R24, RZ, R91, R24 ;  /* 0x0000005bff187219 */ /* 0x000fe20000011618 */
[-C--:B------:R-:W-:Y:S04]  /*5000*/  IMAD.HI.U32 R20, R3, R36.reuse, RZ ;  /* 0x0000002403147227 */ /* 0x080fe800078e00ff */
[----:B------:R-:W-:Y:S01]  /*5010*/  IMAD.HI.U32 R22, R7, R36, RZ ;  /* 0x0000002407167227 */ /* 0x000fe200078e00ff */
[-C--:B------:R-:W-:Y:S02]  /*5020*/  @P2 SHF.R.U32.HI R3, RZ, R37.reuse, R20 ;  /* 0x00000025ff032219 */ /* 0x080fe40000011614 */
[----:B------:R-:W-:Y:S02]  /*5030*/  SHF.R.U32.HI R20, RZ, R100, R21 ;  /* 0x00000064ff147219 */ /* 0x000fe40000011615 */
[----:B------:R-:W-:Y:S01]  /*5040*/  @P2 SHF.R.U32.HI R7, RZ, R37, R22 ;  /* 0x00000025ff072219 */ /* 0x000fe20000011616 */
[C---:B------:R-:W-:Y:S01]  /*5050*/  IMAD R2, R40.reuse, R3, RZ ;  /* 0x0000000328027224 */ /* 0x040fe200078e02ff */
[----:B------:R-:W-:Y:S02]  /*5060*/  SEL R5, R43, R20, !P0 ;  /* 0x000000142b057207 */ /* 0x000fe40004000000 */
[----:B------:R-:W-:Y:S01]  /*5070*/  SEL R3, R45, R24, !P3 ;  /* 0x000000182d037207 */ /* 0x000fe20005800000 */
[----:B------:R-:W-:Y:S01]  /*5080*/  IMAD R4, R40, R7, RZ ;  /* 0x0000000728047224 */ /* 0x000fe200078e02ff */
[C---:B------:R-:W-:Y:S01]  /*5090*/  ISETP.GE.AND P0, PT, R5.reuse, R2, PT ;  /* 0x000000020500720c */ /* 0x040fe20003f06270 */
[----:B------:R-:W-:Y:S03]  /*50a0*/  IMAD.HI.U32 R6, R5, R36, RZ ;  /* 0x0000002405067227 */ /* 0x000fe600078e00ff */
[----:B------:R-:W-:Y:S01]  /*50b0*/  ISETP.GE.OR P0, PT, R3, R4, P0 ;  /* 0x000000040300720c */ /* 0x000fe20000706670 */
[----:B------:R-:W-:Y:S01]  /*50c0*/  IMAD.MOV R4, RZ, RZ, -R3 ;  /* 0x000000ffff047224 */ /* 0x000fe200078e0a03 */
[-C--:B------:R-:W-:Y:S03]  /*50d0*/  SHF.R.U32.HI R6, RZ, R37.reuse, R6 ;  /* 0x00000025ff067219 */ /* 0x080fe60000011606 */
[----:B------:R-:W-:Y:S01]  /*50e0*/  IMAD R45, R42, R4, R45 ;  /* 0x000000042a2d7224 */ /* 0x000fe200078e022d */
[----:B------:R-:W-:Y:S05]  /*50f0*/  SEL R15, R5, R6, !P2 ;  /* 0x00000006050f7207 */ /* 0x000fea0005000000 */
[----:B------:R-:W-:Y:S02]  /*5100*/  IMAD.MOV R6, RZ, RZ, -R15 ;  /* 0x000000ffff067224 */ /* 0x000fe400078e0a0f */
[C---:B------:R-:W-:Y:S04]  /*5110*/  @!P0 IMAD.HI.U32 R2, R3.reuse, R36, RZ ;  /* 0x0000002403028227 */ /* 0x040fe800078e00ff */
[----:B------:R-:W-:Y:S01]  /*5120*/  IMAD R6, R40, R6, R5 ;  /* 0x0000000628067224 */ /* 0x000fe200078e0205 */
[----:B------:R-:W-:Y:S04]  /*5130*/  @!P0 SHF.R.U32.HI R2, RZ, R37, R2 ;  /* 0x00000025ff028219 */ /* 0x000fe80000011602 */
[----:B------:R-:W-:Y:S02]  /*5140*/  @!P0 SEL R0, R3, R2, !P2 ;  /* 0x0000000203008207 */ /* 0x000fe40005000000 */
[----:B------:R-:W-:Y:S02]  /*5150*/  IADD3 R2, PT, PT, -R5, RZ, RZ ;  /* 0x000000ff05027210 */ /* 0x000fe40007ffe1ff */
[----:B------:R-:W-:Y:S01]  /*5160*/  @!P0 IADD3 R8, PT, PT, R15, -R0, RZ ;  /* 0x800000000f088210 */ /* 0x000fe20007ffe0ff */
[----:B------:R-:W-:Y:S02]  /*5170*/  @!P0 IMAD R0, R7, R6, R0 ;  /* 0x0000000607008224 */ /* 0x000fe400078e0200 */
[----:B------:R-:W-:Y:S02]  /*5180*/  IMAD R43, R38, R2, R43 ;  /* 0x00000002262b7224 */ /* 0x000fe400078e022b */
[----:B------:R-:W-:Y:S02]  /*5190*/  @!P0 IMAD R5, R8, R40, R3 ;  /* 0x0000002808058224 */ /* 0x000fe400078e0203 */
[----:B------:R-:W-:Y:S04]  /*51a0*/  @!P0 IMAD.MOV.U32 R3, RZ, RZ, R0 ;  /* 0x000000ffff038224 */ /* 0x000fe800078e0000 */
[----:B------:R-:W-:Y:S02]  /*51b0*/  IMAD R45, R3, R42, R45 ;  /* 0x0000002a032d7224 */ /* 0x000fe400078e022d */
[----:B------:R-:W-:Y:S07]  /*51c0*/  IMAD R43, R5, R38, R43 ;  /* 0x00000026052b7224 */ /* 0x000fee00078e022b */
.L_x_96:
[----:B------:R-:W-:Y:S01]  /*51d0*/  @!P1 IMAD.HI.U32 R0, R45, R12, RZ ;  /* 0x0000000c2d009227 */ /* 0x000fe200078e00ff */
[----:B-1----:R-:W-:Y:S01]  /*51e0*/  @!P1 ISETP.NE.AND P0, PT, R10, 0x1, PT ;  /* 0x000000010a00980c */ /* 0x002fe20003f05270 */
[----:B------:R-:W-:Y:S01]  /*51f0*/  ULOP3.LUT UP0, URZ, UR42, 0x1b0, URZ, 0xc0, !UPT ;  /* 0x000001b02aff7892 */ /* 0x000fe2000f80c0ff */
[----:B------:R-:W-:Y:S01]  /*5200*/  @!P1 ISETP.NE.AND P2, PT, R9, 0x1, PT ;  /* 0x000000010900980c */ /* 0x000fe20003f45270 */
[----:B------:R-:W-:Y:S01]  /*5210*/  @!P1 IMAD.HI.U32 R3, R43, R11, RZ ;  /* 0x0000000b2b039227 */ /* 0x000fe200078e00ff */
[----:B------:R-:W-:Y:S02]  /*5220*/  @!P1 SHF.R.U32.HI R0, RZ, R13, R0 ;  /* 0x0000000dff009219 */ /* 0x000fe40000011600 */
[----:B------:R-:W-:Y:S01]  /*5230*/  @P4 SHF.R.U32.HI R107, RZ, 0x10, R17 ;  /* 0x00000010ff6b4819 */ /* 0x000fe20000011611 */
[----:B------:R-:W-:Y:S01]  /*5240*/  VIADD R114, R114, 0x1 ;  /* 0x0000000172727836 */ /* 0x000fe20000000000 */
[----:B------:R-:W-:Y:S02]  /*5250*/  @!P1 SHF.R.U32.HI R2, RZ, R14, R3 ;  /* 0x0000000eff029219 */ /* 0x000fe40000011603 */
[----:B------:R-:W-:Y:S02]  /*5260*/  @!P1 SEL R3, R45, R0, !P2 ;  /* 0x000000002d039207 */ /* 0x000fe40005000000 */
[----:B------:R-:W-:Y:S05]  /*5270*/  @!P1 SEL R2, R43, R2, !P0 ;  /* 0x000000022b029207 */ /* 0x000fea0004000000 */
[----:B------:R-:W-:Y:S02]  /*5280*/  @!P1 IMAD.IADD R0, R2, 0x1, -R3 ;  /* 0x0000000102009824 */ /* 0x000fe400078e0a03 */
[----:B------:R-:W-:Y:S02]  /*5290*/  @!P1 IMAD.IADD R2, R3, 0x1, -R2 ;  /* 0x0000000103029824 */ /* 0x000fe400078e0a02 */
[----:B------:R-:W-:Y:S02]  /*52a0*/  @!P1 IMAD R45, R0, R9, R45 ;  /* 0x00000009002d9224 */ /* 0x000fe400078e022d */
[----:B------:R-:W-:Y:S01]  /*52b0*/  @!P1 IMAD R43, R2, R10, R43 ;  /* 0x0000000a022b9224 */ /* 0x000fe200078e022b */
[----:B------:R-:W-:Y:S06]  /*52c0*/  BRA.U !UP0, `(.L_x_97) ;  /* 0x0000000108407547 */ /* 0x000fec000b800000 */
[----:B------:R-:W1:Y:S01]  /*52d0*/  LDCU.64 UR8, c[0x4][0x80] ;  /* 0x01001000ff0877ac */ /* 0x000e620008000a00 */
[----:B------:R-:W-:Y:S01]  /*52e0*/  MOV R3, 0x0 ;  /* 0x0000000000037802 */ /* 0x000fe20000000f00 */
[----:B------:R-:W-:Y:S02]  /*52f0*/  HFMA2 R12, -RZ, RZ, 0, 5.9604644775390625e-08 ;  /* 0x00000001ff0c7431 */ /* 0x000fe400000001ff */
[----:B------:R-:W-:Y:S02]  /*5300*/  IMAD.MOV.U32 R8, RZ, RZ, 0x70 ;  /* 0x00000070ff087424 */ /* 0x000fe400078e00ff */
[----:B------:R-:W-:Y:S01]  /*5310*/  IMAD.MOV.U32 R13, RZ, RZ, RZ ;  /* 0x000000ffff0d7224 */ /* 0x000fe200078e00ff */
[----:B------:R-:W2:Y:S01]  /*5320*/  LDCU.64 UR6, c[0x4][0x88] ;  /* 0x01001100ff0677ac */ /* 0x000ea20008000a00 */
[----:B------:R-:W3:Y:S01]  /*5330*/  LDC.64 R2, c[0x4][R3] ;  /* 0x0100000003027b82 */ /* 0x000ee20000000a00 */
[----:B------:R-:W4:Y:S01]  /*5340*/  LDCU.64 UR4, c[0x4][0x8] ;  /* 0x01000100ff0477ac */ /* 0x000f220008000a00 */
[----:B-1----:R-:W-:Y:S01]  /*5350*/  MOV R5, UR9 ;  /* 0x0000000900057c02 */ /* 0x002fe20008000f00 */
[----:B------:R-:W-:Y:S01]  /*5360*/  IMAD.U32 R4, RZ, RZ, UR8 ;  /* 0x00000008ff047e24 */ /* 0x000fe2000f8e00ff */
[----:B--2---:R-:W-:Y:S01]  /*5370*/  MOV R7, UR7 ;  /* 0x0000000700077c02 */ /* 0x004fe20008000f00 */
[----:B------:R-:W-:Y:S01]  /*5380*/  IMAD.U32 R6, RZ, RZ, UR6 ;  /* 0x00000006ff067e24 */ /* 0x000fe2000f8e00ff */
[----:B----4-:R-:W-:Y:S01]  /*5390*/  MOV R11, UR5 ;  /* 0x00000005000b7c02 */ /* 0x010fe20008000f00 */
[----:B------:R-:W-:Y:S02]  /*53a0*/  IMAD.U32 R10, RZ, RZ, UR4 ;  /* 0x00000004ff0a7e24 */ /* 0x000fe4000f8e00ff */
[----:B------:R-:W-:Y:S07]  /*53b0*/  LEPC R20, `(.L_x_97) ;  /* 0x000000001014794e */ /* 0x000fee0000000000 */
[----:B---3-5:R-:W-:Y:S05]  /*53c0*/  CALL.ABS.NOINC R2 ;  /* 0x0000000002007343 */ /* 0x028fea0003c00000 */
.L_x_97:
[----:B------:R-:W-:Y:S01]  /*53d0*/  LOP3.LUT P0, RZ, R111, 0x1b0, RZ, 0xc0, !PT ;  /* 0x000001b06fff7812 */ /* 0x000fe2000780c0ff */
[----:B------:R-:W-:Y:S11]  /*53e0*/  BSSY.RECONVERGENT B6, `(.L_x_98) ;  /* 0x0000013000067945 */ /* 0x000ff60003800200 */
[----:B------:R-:W-:Y:S01]  /*53f0*/  @!UPT UIADD3 URZ, UPT, UPT, URZ, URZ, URZ ;  /* 0x000000fffffff290 */ /* 0x000fe2000fffe0ff */
[----:B------:R-:W-:Y:S05]  /*5400*/  @!P0 BRA `(.L_x_99) ;  /* 0x0000000000408947 */ /* 0x000fea0003800000 */
        /* <DEDUP_REMOVED lines=16> */
.L_x_99:
[----:B------:R-:W-:Y:S05]  /*5510*/  BSYNC.RECONVERGENT B6 ;  /* 0x0000000000067941 */ /* 0x000fea0003800200 */
.L_x_98:
[----:B------:R-:W-:Y:S01]  /*5520*/  ISETP.NE.U32.AND P3, PT, R88, RZ, PT ;  /* 0x000000ff5800720c */ /* 0x000fe20003f65070 */
[----:B------:R-:W-:Y:S01]  /*5530*/  UISETP.NE.AND UP1, UPT, UR44, URZ, UPT ;  /* 0x000000ff2c00728c */ /* 0x000fe2000bf25270 */
[----:B------:R-:W-:Y:S02]  /*5540*/  ISETP.NE.U32.AND P4, PT, R84, RZ, PT ;  /* 0x000000ff5400720c */ /* 0x000fe40003f85070 */
[----:B------:R-:W-:Y:S02]  /*5550*/  ISETP.NE.AND.EX P3, PT, R89, RZ, PT, P3 ;  /* 0x000000ff5900720c */ /* 0x000fe40003f65330 */
[----:B------:R-:W-:Y:S02]  /*5560*/  PLOP3.LUT P1, PT, PT, PT, PT, 0x8, 0x80 ;  /* 0x000000000080781c */ /* 0x000fe40003f2e170 */
[----:B------:R-:W-:Y:S02]  /*5570*/  PLOP3.LUT P0, PT, PT, PT, UP1, 0x80, 0x8 ;  /* 0x000000000008781c */ /* 0x000fe40003f0f018 */
[----:B------:R-:W-:Y:S02]  /*5580*/  ISETP.NE.AND.EX P4, PT, R85, RZ, PT, P4 ;  /* 0x000000ff5500720c */ /* 0x000fe40003f85340 */
[----:B------:R-:W1:Y:S09]  /*5590*/  @UP1 LDCU.64 UR4, c[0x0][0x888] ;  /* 0x00011100ff0417ac */ /* 0x000e720008000a00 */
[----:B------:R-:W-:Y:S01]  /*55a0*/  @P0 PLOP3.LUT P1, PT, P3, PT, PT, 0x80, 0x8 ;  /* 0x000000000008081c */ /* 0x000fe20001f2f070 */
[----:B-1----:R-:W-:Y:S04]  /*55b0*/  @UP1 UISETP.NE.U32.AND UP0, UPT, UR4, URZ, UPT ;  /* 0x000000ff0400128c */ /* 0x002fe8000bf05070 */
[----:B------:R-:W-:Y:S04]  /*55c0*/  @UP1 UISETP.NE.AND.EX UP0, UPT, UR5, URZ, UPT, UP0 ;  /* 0x000000ff0500128c */ /* 0x000fe8000bf05300 */
[----:B------:R-:W-:Y:S01]  /*55d0*/  @UP1 USEL UR4, URZ, 0xffffffff, UP0 ;  /* 0xffffffffff041887 */ /* 0x000fe20008000000 */
[----:B------:R-:W-:Y:S11]  /*55e0*/  @!P3 BRA `(.L_x_100) ;  /* 0x00000000002cb947 */ /* 0x000ff60003800000 */
[----:B------:R-:W-:Y:S01]  /*55f0*/  ISETP.NE.U32.AND P2, PT, R86, RZ, PT ;  /* 0x000000ff5600720c */ /* 0x000fe20003f45070 */
[----:B------:R-:W-:Y:S03]  /*5600*/  IMAD.MOV.U32 R99, RZ, RZ, 0x1 ;  /* 0x00000001ff637424 */ /* 0x000fe600078e00ff */
[----:B------:R-:W-:Y:S11]  /*5610*/  ISETP.NE.AND.EX P2, PT, R87, RZ, PT, P2 ;  /* 0x000000ff5700720c */ /* 0x000ff60003f45320 */
[----:B------:R-:W-:Y:S02]  /*5620*/  @!UPT UIADD3 URZ, UPT, UPT, URZ, URZ, URZ ;  /* 0x000000fffffff290 */ /* 0x000fe4000fffe0ff */
[----:B------:R-:W1:Y:S01]  /*5630*/  @P2 LDC.64 R2, c[0x0][0x888] ;  /* 0x00022200ff022b82 */ /* 0x000e620000000a00 */
[----:B------:R-:W-:Y:S04]  /*5640*/  @P2 IMAD R0, R88, UR36, RZ ;  /* 0x0000002458002c24 */ /* 0x000fe8000f8e02ff */
[----:B-1----:R-:W-:Y:S04]  /*5650*/  @P2 IMAD.WIDE R2, R0, 0x4, R2 ;  /* 0x0000000400022825 */ /* 0x002fe800078e0202 */
[----:B------:R-:W-:Y:S01]  /*5660*/  HFMA2 R0, -RZ, RZ, 0, 5.9604644775390625e-08 ;  /* 0x00000001ff007431 */ /* 0x000fe200000001ff */
[----:B-----5:R1:W5:Y:S04]  /*5670*/  @P2 LDG.E R48, desc[UR40][R2.64] ;  /* 0x0000002802302981 */ /* 0x020368000c1e1900 */
[----:B------:R-:W-:Y:S01]  /*5680*/  @!P2 PRMT R99, R0, 0x7610, R99 ;  /* 0x000076100063a816 */ /* 0x000fe20000000063 */
[----:B-1----:R-:W2:Y:S06]  /*5690*/  @!P2 LDC R48, c[0x0][0x880] ;  /* 0x00022000ff30ab82 */ /* 0x002eac0000000800 */
.L_x_100:
[----:B------:R-:W-:Y:S05]  /*56a0*/  @!P4 BRA `(.L_x_101) ;  /* 0x000000000020c947 */ /* 0x000fea0003800000 */
[----:B------:R-:W-:Y:S04]  /*56b0*/  ISETP.NE.U32.AND P2, PT, R82, RZ, PT ;  /* 0x000000ff5200720c */ /* 0x000fe80003f45070 */
[----:B------:R-:W-:Y:S11]  /*56c0*/  ISETP.NE.AND.EX P2, PT, R83, RZ, PT, P2 ;  /* 0x000000ff5300720c */ /* 0x000ff60003f45320 */
[----:B------:R-:W-:Y:S02]  /*56d0*/  @!UPT UIADD3 URZ, UPT, UPT, URZ, URZ, URZ ;  /* 0x000000fffffff290 */ /* 0x000fe4000fffe0ff */
[----:B------:R-:W1:Y:S01]  /*56e0*/  @P2 LDC.64 R2, c[0x0][0x8a8] ;  /* 0x00022a00ff022b82 */ /* 0x000e620000000a00 */
[----:B------:R-:W-:Y:S04]  /*56f0*/  @P2 IMAD R0, R84, UR36, RZ ;  /* 0x0000002454002c24 */ /* 0x000fe8000f8e02ff */
[----:B-1----:R-:W-:Y:S05]  /*5700*/  @P2 IMAD.WIDE R2, R0, 0x4, R2 ;  /* 0x0000000400022825 */ /* 0x002fea00078e0202 */
[----:B-----5:R1:W5:Y:S02]  /*5710*/  @P2 LDG.E R46, desc[UR40][R2.64] ;  /* 0x00000028022e2981 */ /* 0x020364000c1e1900 */
[----:B-1----:R-:W3:Y:S02]  /*5720*/  @!P2 LDC R46, c[0x0][0x8a0] ;  /* 0x00022800ff2eab82 */ /* 0x002ee40000000800 */
.L_x_101:
[----:B--2--5:R-:W-:Y:S01]  /*5730*/  @P0 ISETP.NE.AND P4, PT, R48, RZ, PT ;  /* 0x000000ff3000020c */ /* 0x024fe20003f85270 */
[----:B------:R-:W-:Y:S01]  /*5740*/  IMAD.U32 R0, RZ, RZ, UR4 ;  /* 0x00000004ff007e24 */ /* 0x000fe2000f8e00ff */
[----:B------:R-:W-:Y:S01]  /*5750*/  @P0 LOP3.LUT P2, RZ, R99, 0xff, RZ, 0xc0, !PT ;  /* 0x000000ff63ff0812 */ /* 0x000fe2000784c0ff */
[----:B------:R-:W-:Y:S01]  /*5760*/  BSSY B1, `(.L_x_102) ;  /* 0x0000034000017945 */ /* 0x000fe20003800000 */
[----:B------:R-:W-:Y:S01]  /*5770*/  @P0 SEL R3, RZ, 0xffffffff, P4 ;  /* 0xffffffffff030807 */ /* 0x000fe20002000000 */
[C---:B------:R-:W-:Y:S01]  /*5780*/  IMAD R32, R44.reuse, 0x20, R47 ;  /* 0x000000202c207824 */ /* 0x040fe200078e022f */
[----:B------:R-:W-:Y:S02]  /*5790*/  LEA R113, R44, UR43, 0x3 ;  /* 0x0000002b2c717c11 */ /* 0x000fe4000f8e18ff */
[----:B------:R-:W-:Y:S02]  /*57a0*/  CS2R R58, SRZ ;  /* 0x00000000003a7805 */ /* 0x000fe4000001ff00 */
[----:B------:R-:W-:Y:S02]  /*57b0*/  @P1 SEL R3, R0, R3, !P2 ;  /* 0x0000000300031207 */ /* 0x000fe40005000000 */
[----:B------:R-:W-:Y:S02]  /*57c0*/  CS2R R56, SRZ ;  /* 0x0000000000387805 */ /* 0x000fe4000001ff00 */
[----:B------:R-:W-:Y:S02]  /*57d0*/  SHF.L.U32 R2, R110, 0x1f, RZ ;  /* 0x0000001f6e027819 */ /* 0x000fe400000006ff */
[----:B------:R-:W-:Y:S02]  /*57e0*/  CS2R R54, SRZ ;  /* 0x0000000000367805 */ /* 0x000fe4000001ff00 */
[----:B------:R-:W-:Y:S02]  /*57f0*/  @P0 LOP3.LUT R3, R3, 0x1, RZ, 0xc0, !PT ;  /* 0x0000000103030812 */ /* 0x000fe400078ec0ff */
[----:B------:R-:W-:Y:S02]  /*5800*/  CS2R R52, SRZ ;  /* 0x0000000000347805 */ /* 0x000fe4000001ff00 */
[----:B------:R-:W-:Y:S02]  /*5810*/  PLOP3.LUT P5, PT, PT, PT, PT, 0x8, 0x80 ;  /* 0x000000000080781c */ /* 0x000fe40003fae170 */
[----:B------:R-:W-:Y:S11]  /*5820*/  ISETP.NE.U32.OR P1, PT, R3, 0x1, !P0 ;  /* 0x000000010300780c */ /* 0x000ff60004725470 */
[----:B------:R-:W-:Y:S02]  /*5830*/  @!UPT UIADD3 URZ, UPT, UPT, URZ, URZ, URZ ;  /* 0x000000fffffff290 */ /* 0x000fe4000fffe0ff */
[----:B------:R-:W-:Y:S04]  /*5840*/  @P1 SHF.L.U32 R4, R108, 0x1f, RZ ;  /* 0x0000001f6c041819 */ /* 0x000fe800000006ff */
[----:B------:R-:W1:Y:S01]  /*5850*/  @P1 SYNCS.PHASECHK.TRANS64.TRYWAIT P0, [UR43+0x40], R4 ;  /* 0x00004004ff0015a7 */ /* 0x000e62000800112b */
[----:B------:R2:W4:Y:S01]  /*5860*/  SYNCS.PHASECHK.TRANS64.TRYWAIT P4, [R113+URZ+0x80], R2 ;  /* 0x00008002710075a7 */ /* 0x00052200080811ff */
[----:B-1----:R-:W-:Y:S01]  /*5870*/  @P1 PLOP3.LUT P5, PT, P0, PT, PT, 0x8, 0x80 ;  /* 0x000000000080181c */ /* 0x002fe200007ae170 */
[----:B------:R-:W-:Y:S01]  /*5880*/  @!UPT UIADD3 URZ, UPT, UPT, URZ, URZ, URZ ;  /* 0x000000fffffff290 */ /* 0x000fe2000fffe0ff */
[----:B--2-4-:R-:W-:Y:S11]  /*5890*/  @!P1 BRA `(.L_x_103) ;  /* 0x0000000000809947 */ /* 0x014ff60003800000 */
[----:B------:R-:W-:Y:S01]  /*58a0*/  ISETP.NE.U32.AND P0, PT, RZ, UR38, PT ;  /* 0x00000026ff007c0c */ /* 0x000fe2000bf05070 */
[----:B------:R-:W-:Y:S01]  /*58b0*/  BSSY B0, `(.L_x_104) ;  /* 0x0000012000007945 */ /* 0x000fe20003800000 */
[----:B------:R-:W-:Y:S02]  /*58c0*/  ISETP.NE.AND P2, PT, R48, RZ, PT ;  /* 0x000000ff3000720c */ /* 0x000fe40003f45270 */
[----:B------:R-:W-:Y:S02]  /*58d0*/  CS2R R54, SRZ ;  /* 0x0000000000367805 */ /* 0x000fe4000001ff00 */
[----:B------:R-:W-:Y:S02]  /*58e0*/  ISETP.NE.AND.EX P0, PT, RZ, UR39, PT, P0 ;  /* 0x00000027ff007c0c */ /* 0x000fe4000bf05300 */
[----:B------:R-:W-:Y:S02]  /*58f0*/  CS2R R52, SRZ ;  /* 0x0000000000347805 */ /* 0x000fe4000001ff00 */
[----:B------:R-:W-:Y:S02]  /*5900*/  LOP3.LUT P1, RZ, R99, 0xff, RZ, 0xc0, !PT ;  /* 0x000000ff63ff7812 */ /* 0x000fe4000782c0ff */
[----:B------:R-:W-:Y:S02]  /*5910*/  CS2R R58, SRZ ;  /* 0x00000000003a7805 */ /* 0x000fe4000001ff00 */
[----:B------:R-:W-:Y:S02]  /*5920*/  SEL R0, RZ, 0xffffffff, P2 ;  /* 0xffffffffff007807 */ /* 0x000fe40001000000 */
[----:B------:R-:W-:Y:S02]  /*5930*/  CS2R R56, SRZ ;  /* 0x0000000000387805 */ /* 0x000fe4000001ff00 */
[----:B------:R-:W-:Y:S04]  /*5940*/  SEL R3, RZ, 0xffffffff, P0 ;  /* 0xffffffffff037807 */ /* 0x000fe80000000000 */
[----:B------:R-:W-:Y:S04]  /*5950*/  @P3 SEL R0, R3, R0, !P1 ;  /* 0x0000000003003207 */ /* 0x000fe80004800000 */
[----:B------:R-:W-:Y:S04]  /*5960*/  LOP3.LUT R0, R0, 0x1, RZ, 0xc0, !PT ;  /* 0x0000000100007812 */ /* 0x000fe800078ec0ff */
[----:B------:R-:W-:Y:S01]  /*5970*/  ISETP.NE.U32.AND P0, PT, R0, 0x1, PT ;  /* 0x000000010000780c */ /* 0x000fe20003f05070 */
[----:B------:R-:W-:Y:S01]  /*5980*/  @!UPT UIADD3 URZ, UPT, UPT, URZ, URZ, URZ ;  /* 0x000000fffffff290 */ /* 0x000fe2000fffe0ff */
[----:B------:R-:W-:Y:S11]  /*5990*/  @!P5 BRA `(.L_x_105) ;  /* 0x00000000000cd947 */ /* 0x000ff60003800000 */
[----:B------:R-:W-:Y:S04]  /*59a0*/  SHF.L.U32 R3, R108, 0x1f, RZ ;  /* 0x0000001f6c037819 */ /* 0x000fe800000006ff */
[----:B------:R-:W1:Y:S02]  /*59b0*/  SYNCS.PHASECHK.TRANS64.TRYWAIT P1, [UR43+0x40], R3 ;  /* 0x00004003ff0075a7 */ /* 0x000e64000802112b */
[----:B-1----:R-:W-:Y:S05]  /*59c0*/  @!P1 BRA `(.L_x_106) ;  /* 0x0000001400b89947 */ /* 0x002fea0003800000 */
.L_x_105:
[----:B------:R-:W-:Y:S05]  /*59d0*/  BSYNC B0 ;  /* 0x0000000000007941 */ /* 0x000fea0003800000 */
.L_x_104:
[----:B------:R2:W4:Y:S01]  /*59e0*/  @P0 LDS.128 R52, [R105+UR43+0x200] ;  /* 0x0002002b69340984 */ /* 0x0005220008000c00 */
[----:B------:R-:W-:Y:S01]  /*59f0*/  UIADD3 UR4, UPT, UPT, UR43, 0x48, URZ ;  /* 0x000000482b047890 */ /* 0x000fe2000fffe0ff */
[----:B------:R-:W-:Y:S02]  /*5a00*/  LOP3.LUT R108, R108, 0x1, RZ, 0x3c, !PT ;  /* 0x000000016c6c7812 */ /* 0x000fe400078e3cff */
[----:B------:R2:W1:Y:S01]  /*5a10*/  @P0 LDS.128 R56, [R104+0x10] ;  /* 0x0000100068380984 */ /* 0x0004620000000c00 */
[----:B------:R-:W-:Y:S01]  /*5a20*/  UPRMT UR4, UR37, 0x654, UR4 ;  /* 0x0000065425047896 */ /* 0x000fe20008000004 */
[----:B------:R-:W-:Y:S01]  /*5a30*/  @!PT LDS RZ, [RZ] ;  /* 0x00000000fffff984 */ /* 0x000fe20000000800 */
[----:B------:R-:W-:Y:S01]  /*5a40*/  @!PT LDS RZ, [RZ] ;  /* 0x00000000fffff984 */ /* 0x000fe20000000800 */
[----:B------:R-:W-:Y:S01]  /*5a50*/  @!PT LDS RZ, [RZ] ;  /* 0x00000000fffff984 */ /* 0x000fe20000000800 */
[----:B------:R-:W-:Y:S01]  /*5a60*/  @!PT LDS RZ, [RZ] ;  /* 0x00000000fffff984 */ /* 0x000fe20000000800 */
[----:B------:R5:W-:Y:S06]  /*5a70*/  MEMBAR.ALL.CTA ;  /* 0x0000000000007992 */ /* 0x000bec0000008000 */
[----:B-----5:R-:W5:Y:S02]  /*5a80*/  FENCE.VIEW.ASYNC.S ;  /* 0x00000000000073c6 */ /* 0x020f640000000000 */
[----:B-----5:R-:W-:Y:S03]  /*5a90*/  SYNCS.ARRIVE.TRANS64.RED.A1T0 RZ, [UR4], RZ ;  /* 0x000000ffffff79a7 */ /* 0x020fe60008100404 */
.L_x_103:
[----:B------:R-:W-:Y:S05]  /*5aa0*/  BSYNC B1 ;  /* 0x0000000000017941 */ /* 0x000fea0003800000 */
.L_x_102:
[----:B-1----:R-:W-:Y:S04]  /*5ab0*/  SHF.R.U32.HI R3, RZ, 0x15, R32 ;  /* 0x00000015ff037819 */ /* 0x002fe80000011620 */
[----:B------:R-:W-:Y:S01]  /*5ac0*/  LOP3.LUT P0, RZ, R3, 0x3, R106, 0x48, !PT ;  /* 0x0000000303ff7812 */ /* 0x000fe2000780486a */
[----:B------:R-:W-:Y:S01]  /*5ad0*/  @!UPT UIADD3 URZ, UPT, UPT, URZ, URZ, URZ ;  /* 0x000000fffffff290 */ /* 0x000fe2000fffe0ff */
[----:B------:R-:W-:Y:S11]  /*5ae0*/  @P4 BRA `(.L_x_107) ;  /* 0x0000000000084947 */ /* 0x000ff60003800000 */
[----:B------:R-:W1:Y:S02]  /*5af0*/  SYNCS.PHASECHK.TRANS64.TRYWAIT P1, [R113+URZ+0x80], R2 ;  /* 0x00008002710075a7 */ /* 0x000e6400080211ff */
[----:B-1----:R-:W-:Y:S05]  /*5b00*/  @!P1 BRA `(.L_x_108) ;  /* 0x0000001400809947 */ /* 0x002fea0003800000 */
.L_x_107:
[----:B------:R-:W-:Y:S05]  /*5b10*/  @!P0 BRA `(.L_x_109) ;  /* 0x0000000000408947 */ /* 0x000fea0003800000 */
[----:B------:R-:W1:Y:S01]  /*5b20*/  LDCU.64 UR8, c[0x4][0x70] ;  /* 0x01000e00ff0877ac */ /* 0x000e620008000a00 */
[----:B------:R-:W-:Y:S01]  /*5b30*/  MOV R3, 0x0 ;  /* 0x0000000000037802 */ /* 0x000fe20000000f00 */
[----:B------:R-:W-:Y:S02]  /*5b40*/  HFMA2 R12, -RZ, RZ, 0, 5.9604644775390625e-08 ;  /* 0x00000001ff0c7431 */ /* 0x000fe400000001ff */
[----:B------:R-:W-:Y:S02]  /*5b50*/  IMAD.MOV.U32 R8, RZ, RZ, 0x192 ;  /* 0x00000192ff087424 */ /* 0x000fe400078e00ff */
[----:B------:R-:W-:Y:S01]  /*5b60*/  IMAD.MOV.U32 R13, RZ, RZ, RZ ;  /* 0x000000ffff0d7224 */ /* 0x000fe200078e00ff */
[----:B------:R-:W5:Y:S01]  /*5b70*/  LDCU.64 UR6, c[0x4][0x78] ;  /* 0x01000f00ff0677ac */ /* 0x000f620008000a00 */
[----:B------:R-:W2:Y:S01]  /*5b80*/  LDC.64 R2, c[0x4][R3] ;  /* 0x0100000003027b82 */ /* 0x000ea20000000a00 */
[----:B------:R-:W3:Y:S01]  /*5b90*/  LDCU.64 UR4, c[0x4][0x10] ;  /* 0x01000200ff0477ac */ /* 0x000ee20008000a00 */
[----:B-1----:R-:W-:Y:S01]  /*5ba0*/  MOV R5, UR9 ;  /* 0x0000000900057c02 */ /* 0x002fe20008000f00 */
[----:B------:R-:W-:Y:S01]  /*5bb0*/  IMAD.U32 R4, RZ, RZ, UR8 ;  /* 0x00000008ff047e24 */ /* 0x000fe2000f8e00ff */
[----:B-----5:R-:W-:Y:S01]  /*5bc0*/  MOV R7, UR7 ;  /* 0x0000000700077c02 */ /* 0x020fe20008000f00 */
[----:B------:R-:W-:Y:S01]  /*5bd0*/  IMAD.U32 R6, RZ, RZ, UR6 ;  /* 0x00000006ff067e24 */ /* 0x000fe2000f8e00ff */
[----:B---3--:R-:W-:Y:S01]  /*5be0*/  MOV R11, UR5 ;  /* 0x00000005000b7c02 */ /* 0x008fe20008000f00 */
[----:B------:R-:W-:Y:S02]  /*5bf0*/  IMAD.U32 R10, RZ, RZ, UR4 ;  /* 0x00000004ff0a7e24 */ /* 0x000fe4000f8e00ff */
[----:B------:R-:W-:Y:S07]  /*5c00*/  LEPC R20, `(.L_x_109) ;  /* 0x000000001014794e */ /* 0x000fee0000000000 */
[----:B--2-4-:R-:W-:Y:S05]  /*5c10*/  CALL.ABS.NOINC R2 ;  /* 0x0000000002007343 */ /* 0x014fea0003c00000 */
.L_x_109:
[----:B------:R-:W-:Y:S01]  /*5c20*/  LOP3.LUT P0, RZ, R103, 0x60, RZ, 0xc0, !PT ;  /* 0x0000006067ff7812 */ /* 0x000fe2000780c0ff */
[----:B------:R-:W-:Y:S05]  /*5c30*/  WARPSYNC.ALL ;  /* 0x0000000000007948 */ /* 0x000fea0003800000 */
[----:B------:R-:W-:Y:S01]  /*5c40*/  R2UR UR4, R32 ;  /* 0x00000000200472ca */ /* 0x000fe200000e0000 */
[----:B----4-:R-:W-:Y:S01]  /*5c50*/  IMAD.U32 R75, R54, 0x10000, RZ ;  /* 0x00010000364b7824 */ /* 0x010fe200078e00ff */
[----:B------:R-:W-:Y:S01]  /*5c60*/  SHF.L.U32 R51, R52, 0x10, RZ ;  /* 0x0000001034337819 */ /* 0x000fe200000006ff */
[----:B------:R-:W-:Y:S01]  /*5c70*/  IMAD.U32 R74, R56, 0x10000, RZ ;  /* 0x00010000384a7824 */ /* 0x000fe200078e00ff */
[----:B------:R-:W-:Y:S01]  /*5c80*/  PRMT R49, R52, 0x8880, RZ ;  /* 0x0000888034317816 */ /* 0x000fe200000000ff */
[----:B------:R-:W-:Y:S01]  /*5c90*/  IMAD.U32 R64, R58, 0x10000, RZ ;  /* 0x000100003a407824 */ /* 0x000fe200078e00ff */
[----:B------:R-:W-:Y:S01]  /*5ca0*/  SHF.L.U32 R50, R52, 0x8, RZ ;  /* 0x0000000834327819 */ /* 0x000fe200000006ff */
[----:B------:R-:W-:Y:S01]  /*5cb0*/  BSSY.RECONVERGENT B0, `(.L_x_110) ;  /* 0x000009f000007945 */ /* 0x000fe20003800200 */
[----:B------:R-:W-:Y:S02]  /*5cc0*/  SHF.R.S32.HI R51, RZ, 0x18, R51 ;  /* 0x00000018ff337819 */ /* 0x000fe40000011433 */
[----:B------:R-:W-:Y:S02]  /*5cd0*/  PRMT R80, R53, 0x8880, RZ ;  /* 0x0000888035507816 */ /* 0x000fe400000000ff */
[----:B------:R-:W-:Y:S01]  /*5ce0*/  SHF.R.S32.HI R50, RZ, 0x18, R50 ;  /* 0x00000018ff327819 */ /* 0x000fe20000011432 */
[----:B------:R-:W1:Y:S01]  /*5cf0*/  LDTM.x32 R4, tmem[UR4] ;  /* 0x00000004000479ee */ /* 0x000e6200082c0000 */
[----:B------:R-:W-:Y:S01]  /*5d00*/  NOP ;  /* 0x0000000000007918 */ /* 0x000fe20000000000 */
[----:B------:R-:W-:Y:S02]  /*5d10*/  IADD3 R113, PT, PT, R113, 0xa0, RZ ;  /* 0x000000a071717810 */ /* 0x000fe40007ffe0ff */
[----:B------:R-:W-:Y:S02]  /*5d20*/  SHF.R.S32.HI R52, RZ, 0x18, R52 ;  /* 0x00000018ff347819 */ /* 0x000fe40000011434 */
[----:B------:R-:W-:Y:S02]  /*5d30*/  LOP3.LUT R113, R113, 0xfefffff8, RZ, 0xc0, !PT ;  /* 0xfefffff871717812 */ /* 0x000fe400078ec0ff */
[----:B------:R-:W-:Y:S02]  /*5d40*/  SHF.L.U32 R79, R53, 0x10, RZ ;  /* 0x00000010354f7819 */ /* 0x000fe400000006ff */
[----:B-1----:R1:W-:Y:S01]  /*5d50*/  SYNCS.ARRIVE.TRANS64.RED.A1T0 RZ, [R113+URZ], RZ ;  /* 0x000000ff71ff79a7 */ /* 0x0023e200081004ff */
[----:B------:R-:W-:Y:S02]  /*5d60*/  PRMT R77, R54, 0x8880, RZ ;  /* 0x00008880364d7816 */ /* 0x000fe400000000ff */
[C---:B------:R-:W-:Y:S02]  /*5d70*/  PRMT R71, R55.reuse, 0x8880, RZ ;  /* 0x0000888037477816 */ /* 0x040fe400000000ff */
[----:B------:R-:W-:Y:S02]  /*5d80*/  SHF.L.U32 R70, R55, 0x10, RZ ;  /* 0x0000001037467819 */ /* 0x000fe400000006ff */
[----:B------:R-:W-:Y:S02]  /*5d90*/  PRMT R76, R56, 0x8880, RZ ;  /* 0x00008880384c7816 */ /* 0x000fe400000000ff */
[C---:B------:R-:W-:Y:S02]  /*5da0*/  PRMT R68, R57.reuse, 0x8880, RZ ;  /* 0x0000888039447816 */ /* 0x040fe400000000ff */
[----:B------:R-:W-:Y:S02]  /*5db0*/  SHF.L.U32 R67, R57, 0x10, RZ ;  /* 0x0000001039437819 */ /* 0x000fe400000006ff */
[----:B------:R-:W-:Y:S01]  /*5dc0*/  PRMT R65, R58, 0x8880, RZ ;  /* 0x000088803a417816 */ /* 0x000fe200000000ff */
[C---:B---3--:R-:W-:Y:S01]  /*5dd0*/  IMAD R0, R46.reuse, R4, RZ ;  /* 0x000000042e007224 */ /* 0x048fe200078e02ff */
[C---:B------:R-:W-:Y:S01]  /*5de0*/  PRMT R62, R59.reuse, 0x8880, RZ ;  /* 0x000088803b3e7816 */ /* 0x040fe200000000ff */
[C---:B------:R-:W-:Y:S01]  /*5df0*/  IMAD R2, R46.reuse, R5, RZ ;  /* 0x000000052e027224 */ /* 0x040fe200078e02ff */
[----:B------:R-:W-:Y:S01]  /*5e00*/  SHF.L.U32 R61, R59, 0x10, RZ ;  /* 0x000000103b3d7819 */ /* 0x000fe200000006ff */
[C---:B------:R-:W-:Y:S01]  /*5e10*/  IMAD R3, R46.reuse, R6, RZ ;  /* 0x000000062e037224 */ /* 0x040fe200078e02ff */
[----:B------:R-:W-:Y:S01]  /*5e20*/  SHF.L.U32 R78, R53, 0x8, RZ ;  /* 0x00000008354e7819 */ /* 0x000fe200000006ff */
[-C--:B------:R-:W-:Y:S01]  /*5e30*/  IMAD R0, R49, R48.reuse, R0 ;  /* 0x0000003031007224 */ /* 0x080fe200078e0200 */
[----:B------:R-:W-:Y:S01]  /*5e40*/  SHF.R.S32.HI R53, RZ, 0x18, R53 ;  /* 0x00000018ff357819 */ /* 0x000fe20000011435 */
[----:B------:R-:W-:Y:S01]  /*5e50*/  IMAD R7, R46, R7, RZ ;  /* 0x000000072e077224 */ /* 0x000fe200078e02ff */
[----:B------:R-:W-:Y:S01]  /*5e60*/  SHF.L.U32 R72, R54, 0x8, RZ ;  /* 0x0000000836487819 */ /* 0x000fe200000006ff */
[-C--:B------:R-:W-:Y:S01]  /*5e70*/  IMAD R2, R51, R48.reuse, R2 ;  /* 0x0000003033027224 */ /* 0x080fe200078e0202 */
[----:B------:R-:W-:Y:S01]  /*5e80*/  SHF.R.S32.HI R51, RZ, 0x18, R78 ;  /* 0x00000018ff337819 */ /* 0x000fe2000001144e */
[----:B------:R-:W-:Y:S01]  /*5e90*/  IMAD R3, R50, R48, R3 ;  /* 0x0000003032037224 */ /* 0x000fe200078e0203 */
[----:B------:R-:W-:Y:S01]  /*5ea0*/  SHF.R.S32.HI R50, RZ, 0x18, R79 ;  /* 0x00000018ff327819 */ /* 0x000fe2000001144f */
[----:B------:R-:W-:Y:S01]  /*5eb0*/  IMAD.MOV.U32 R49, RZ, RZ, R80 ;  /* 0x000000ffff317224 */ /* 0x000fe200078e0050 */
[----:B------:R-:W-:Y:S01]  /*5ec0*/  SHF.R.S32.HI R54, RZ, 0x18, R54 ;  /* 0x00000018ff367819 */ /* 0x000fe20000011436 */
[----:B------:R-:W-:Y:S01]  /*5ed0*/  IMAD R8, R46, R8, RZ ;  /* 0x000000082e087224 */ /* 0x000fe200078e02ff */
[----:B------:R-:W-:Y:S01]  /*5ee0*/  SHF.L.U32 R69, R55, 0x8, RZ ;  /* 0x0000000837457819 */ /* 0x000fe200000006ff */
[----:B------:R-:W-:Y:S01]  /*5ef0*/  IMAD R7, R52, R48, R7 ;  /* 0x0000003034077224 */ /* 0x000fe200078e0207 */
[----:B------:R-:W-:Y:S01]  /*5f00*/  SHF.R.S32.HI R55, RZ, 0x18, R55 ;  /* 0x00000018ff377819 */ /* 0x000fe20000011437 */
[C---:B------:R-:W-:Y:S01]  /*5f10*/  IMAD R9, R46.reuse, R9, RZ ;  /* 0x000000092e097224 */ /* 0x040fe200078e02ff */
[----:B------:R-:W-:Y:S01]  /*5f20*/  SHF.R.S32.HI R52, RZ, 0x18, R56 ;  /* 0x00000018ff347819 */ /* 0x000fe20000011438 */
[C---:B------:R-:W-:Y:S01]  /*5f30*/  IMAD R10, R46.reuse, R10, RZ ;  /* 0x0000000a2e0a7224 */ /* 0x040fe200078e02ff */
[----:B------:R-:W-:Y:S01]  /*5f40*/  I2IP.S8.S32.SAT R93, R7, R3, RZ ;  /* 0x00000003075d7239 */ /* 0x000fe200000014ff */
[----:B------:R-:W-:Y:S01]  /*5f50*/  IMAD R8, R49, R48, R8 ;  /* 0x0000003031087224 */ /* 0x000fe200078e0208 */
[----:B------:R-:W-:Y:S01]  /*5f60*/  MOV R49, R77 ;  /* 0x0000004d00317202 */ /* 0x000fe20000000f00 */
[----:B------:R-:W-:Y:S01]  /*5f70*/  IMAD R11, R46, R11, RZ ;  /* 0x0000000b2e0b7224 */ /* 0x000fe200078e02ff */
[----:B------:R-:W-:Y:S01]  /*5f80*/  I2IP.S8.S32.SAT R92, R2, R0, R93 ;  /* 0x00000000025c7239 */ /* 0x000fe2000000145d */
[-C--:B------:R-:W-:Y:S01]  /*5f90*/  IMAD R9, R50, R48.reuse, R9 ;  /* 0x0000003032097224 */ /* 0x080fe200078e0209 */
[----:B------:R-:W-:Y:S01]  /*5fa0*/  SHF.R.S32.HI R50, RZ, 0x18, R75 ;  /* 0x00000018ff327819 */ /* 0x000fe2000001144b */
[----:B------:R-:W-:Y:S01]  /*5fb0*/  IMAD R10, R51, R48, R10 ;  /* 0x00000030330a7224 */ /* 0x000fe200078e020a */
[----:B------:R-:W-:Y:S01]  /*5fc0*/  MOV R51, R71 ;  /* 0x0000004700337202 */ /* 0x000fe20000000f00 */
[----:B------:R-:W-:Y:S01]  /*5fd0*/  IMAD R4, R46, R12, RZ ;  /* 0x0000000c2e047224 */ /* 0x000fe200078e02ff */
[----:B------:R-:W-:Y:S01]  /*5fe0*/  SHF.L.U32 R73, R56, 0x8, RZ ;  /* 0x0000000838497819 */ /* 0x000fe200000006ff */
[-C--:B------:R-:W-:Y:S01]  /*5ff0*/  IMAD R11, R53, R48.reuse, R11 ;  /* 0x00000030350b7224 */ /* 0x080fe200078e020b */
[----:B------:R-:W-:Y:S01]  /*6000*/  SHF.R.S32.HI R53, RZ, 0x18, R69 ;  /* 0x00000018ff357819 */ /* 0x000fe20000011445 */
[C---:B------:R-:W-:Y:S01]  /*6010*/  IMAD R5, R46.reuse, R13, RZ ;  /* 0x0000000d2e057224 */ /* 0x040fe200078e02ff */
[----:B------:R-:W-:Y:S01]  /*6020*/  SHF.R.S32.HI R56, RZ, 0x18, R57 ;  /* 0x00000018ff387819 */ /* 0x000fe20000011439 */
[----:B------:R-:W-:Y:S01]  /*6030*/  IMAD R4, R49, R48, R4 ;  /* 0x0000003031047224 */ /* 0x000fe200078e0204 */
[----:B------:R-:W-:Y:S01]  /*6040*/  SHF.R.S32.HI R49, RZ, 0x18, R72 ;  /* 0x00000018ff317819 */ /* 0x000fe20000011448 */
[C---:B------:R-:W-:Y:S01]  /*6050*/  IMAD R6, R46.reuse, R14, RZ ;  /* 0x0000000e2e067224 */ /* 0x040fe200078e02ff */
[----:B------:R-:W-:Y:S01]  /*6060*/  I2IP.S8.S32.SAT R94, R11, R10, RZ ;  /* 0x0000000a0b5e7239 */ /* 0x000fe200000014ff */
[----:B------:R-:W-:Y:S01]  /*6070*/  IMAD R15, R46, R15, RZ ;  /* 0x0000000f2e0f7224 */ /* 0x000fe200078e02ff */
[----:B------:R-:W-:Y:S01]  /*6080*/  SHF.L.U32 R66, R57, 0x8, RZ ;  /* 0x0000000839427819 */ /* 0x000fe200000006ff */
[----:B------:R-:W-:Y:S01]  /*6090*/  IMAD R5, R50, R48, R5 ;  /* 0x0000003032057224 */ /* 0x000fe200078e0205 */
[----:B------:R-:W-:Y:S01]  /*60a0*/  I2IP.S8.S32.SAT R93, R9, R8, R94 ;  /* 0x00000008095d7239 */ /* 0x000fe2000000145e */
[C---:B------:R-:W-:Y:S01]  /*60b0*/  IMAD R12, R46.reuse, R16, RZ ;  /* 0x000000102e0c7224 */ /* 0x040fe200078e02ff */
[----:B------:R-:W-:Y:S01]  /*60c0*/  SHF.R.S32.HI R50, RZ, 0x18, R70 ;  /* 0x00000018ff327819 */ /* 0x000fe20000011446 */
[----:B------:R-:W-:Y:S01]  /*60d0*/  IMAD R6, R49, R48, R6 ;  /* 0x0000003031067224 */ /* 0x000fe200078e0206 */
[----:B------:R-:W-:Y:S01]  /*60e0*/  MOV R49, R76 ;  /* 0x0000004c00317202 */ /* 0x000fe20000000f00 */
[----:B------:R-:W-:Y:S01]  /*60f0*/  IMAD R13, R46, R17, RZ ;  /* 0x000000112e0d7224 */ /* 0x000fe200078e02ff */
[----:B------:R-:W-:Y:S01]  /*6100*/  SHF.R.S32.HI R57, RZ, 0x18, R58 ;  /* 0x00000018ff397819 */ /* 0x000fe2000001143a */
[----:B------:R-:W-:Y:S01]  /*6110*/  IMAD R15, R54, R48, R15 ;  /* 0x00000030360f7224 */ /* 0x000fe200078e020f */
[----:B------:R-:W-:Y:S01]  /*6120*/  SHF.L.U32 R63, R58, 0x8, RZ ;  /* 0x000000083a3f7819 */ /* 0x000fe200000006ff */
[C---:B------:R-:W-:Y:S01]  /*6130*/  IMAD R14, R46.reuse, R18, RZ ;  /* 0x000000122e0e7224 */ /* 0x040fe200078e02ff */
[----:B------:R-:W-:Y:S01]  /*6140*/  SHF.R.S32.HI R58, RZ, 0x18, R59 ;  /* 0x00000018ff3a7819 */ /* 0x000fe2000001143b */
[----:B------:R-:W-:Y:S01]  /*6150*/  IMAD R12, R51, R48, R12 ;  /* 0x00000030330c7224 */ /* 0x000fe200078e020c */
[----:B------:R-:W-:Y:S01]  /*6160*/  I2IP.S8.S32.SAT R94, R15, R6, RZ ;  /* 0x000000060f5e7239 */ /* 0x000fe200000014ff */
[----:B------:R-:W-:Y:S01]  /*6170*/  IMAD R19, R46, R19, RZ ;  /* 0x000000132e137224 */ /* 0x000fe200078e02ff */
[----:B------:R-:W-:Y:S01]  /*6180*/  SHF.R.S32.HI R51, RZ, 0x18, R73 ;  /* 0x00000018ff337819 */ /* 0x000fe20000011449 */
[----:B------:R-:W-:Y:S01]  /*6190*/  IMAD R13, R50, R48, R13 ;  /* 0x00000030320d7224 */ /* 0x000fe200078e020d */
[----:B------:R-:W-:Y:S01]  /*61a0*/  I2IP.S8.S32.SAT R94, R5, R4, R94 ;  /* 0x00000004055e7239 */ /* 0x000fe2000000145e */
[C---:B------:R-:W-:Y:S01]  /*61b0*/  IMAD R16, R46.reuse, R20, RZ ;  /* 0x000000142e107224 */ /* 0x040fe200078e02ff */
[----:B------:R-:W-:Y:S01]  /*61c0*/  SHF.R.S32.HI R50, RZ, 0x18, R74 ;  /* 0x00000018ff327819 */ /* 0x000fe2000001144a */
[-C--:B------:R-:W-:Y:S01]  /*61d0*/  IMAD R14, R53, R48.reuse, R14 ;  /* 0x00000030350e7224 */ /* 0x080fe200078e020e */
[----:B------:R-:W-:Y:S01]  /*61e0*/  SHF.L.U32 R60, R59, 0x8, RZ ;  /* 0x000000083b3c7819 */ /* 0x000fe200000006ff */
[----:B------:R-:W-:Y:S01]  /*61f0*/  IMAD R17, R46, R21, RZ ;  /* 0x000000152e117224 */ /* 0x000fe200078e02ff */
[----:B-1----:R-:W-:Y:S01]  /*6200*/  IADD3 R113, PT, PT, R44, 0x1, RZ ;  /* 0x000000012c717810 */ /* 0x002fe20007ffe0ff */
[----:B------:R-:W-:Y:S01]  /*6210*/  IMAD R19, R55, R48, R19 ;  /* 0x0000003037137224 */ /* 0x000fe200078e0213 */
[----:B------:R-:W-:Y:S01]  /*6220*/  SHF.R.S32.HI R53, RZ, 0x18, R60 ;  /* 0x00000018ff357819 */ /* 0x000fe2000001143c */
[C---:B------:R-:W-:Y:S02]  /*6230*/  IMAD R18, R46.reuse, R22, RZ ;  /* 0x000000162e127224 */ /* 0x040fe400078e02ff */
[----:B------:R-:W-:Y:S01]  /*6240*/  IMAD R16, R49, R48, R16 ;  /* 0x0000003031107224 */ /* 0x000fe200078e0210 */
[----:B------:R-:W-:Y:S01]  /*6250*/  I2IP.S8.S32.SAT R95, R19, R14, RZ ;  /* 0x0000000e135f7239 */ /* 0x000fe200000014ff */
[----:B------:R-:W-:Y:S02]  /*6260*/  IMAD R23, R46, R23, RZ ;  /* 0x000000172e177224 */ /* 0x000fe400078e02ff */
[----:B------:R-:W-:Y:S01]  /*6270*/  IMAD R17, R50, R48, R17 ;  /* 0x0000003032117224 */ /* 0x000fe200078e0211 */
[----:B------:R-:W-:Y:S01]  /*6280*/  I2IP.S8.S32.SAT R95, R13, R12, R95 ;  /* 0x0000000c0d5f7239 */ /* 0x000fe2000000145f */
[C---:B------:R-:W-:Y:S01]  /*6290*/  IMAD R20, R46.reuse, R24, RZ ;  /* 0x000000182e147224 */ /* 0x040fe200078e02ff */
[----:B------:R-:W-:Y:S01]  /*62a0*/  SHF.R.S32.HI R50, RZ, 0x18, R67 ;  /* 0x00000018ff327819 */ /* 0x000fe20000011443 */
[-C--:B------:R-:W-:Y:S01]  /*62b0*/  IMAD R18, R51, R48.reuse, R18 ;  /* 0x0000003033127224 */ /* 0x080fe200078e0212 */
[----:B------:R-:W-:Y:S01]  /*62c0*/  SHF.R.S32.HI R51, RZ, 0x18, R66 ;  /* 0x00000018ff337819 */ /* 0x000fe20000011442 */
[----:B------:R-:W-:Y:S01]  /*62d0*/  IMAD.MOV.U32 R49, RZ, RZ, R68 ;  /* 0x000000ffff317224 */ /* 0x000fe200078e0044 */
[----:B------:R1:W-:Y:S01]  /*62e0*/  STS.128 [R105+UR43+0x1200], R92 ;  /* 0x0012005c69007988 */ /* 0x0003e20008000c2b */
[----:B------:R-:W-:Y:S02]  /*62f0*/  IMAD R21, R46, R25, RZ ;  /* 0x000000192e157224 */ /* 0x000fe400078e02ff */
[----:B------:R-:W-:Y:S02]  /*6300*/  IMAD R23, R52, R48, R23 ;  /* 0x0000003034177224 */ /* 0x000fe400078e0217 */
[C---:B------:R-:W-:Y:S02]  /*6310*/  IMAD R22, R46.reuse, R26, RZ ;  /* 0x0000001a2e167224 */ /* 0x040fe400078e02ff */
[----:B------:R-:W-:Y:S01]  /*6320*/  IMAD R20, R49, R48, R20 ;  /* 0x0000003031147224 */ /* 0x000fe200078e0214 */
[----:B------:R-:W-:Y:S01]  /*6330*/  I2IP.S8.S32.SAT R116, R23, R18, RZ ;  /* 0x0000001217747239 */ /* 0x000fe200000014ff */
[----:B------:R-:W-:Y:S01]  /*6340*/  IMAD R27, R46, R27, RZ ;  /* 0x0000001b2e1b7224 */ /* 0x000fe200078e02ff */
[----:B------:R-:W-:Y:S01]  /*6350*/  MOV R49, R65 ;  /* 0x0000004100317202 */ /* 0x000fe20000000f00 */
[----:B------:R-:W-:Y:S01]  /*6360*/  IMAD R21, R50, R48, R21 ;  /* 0x0000003032157224 */ /* 0x000fe200078e0215 */
[----:B------:R-:W-:Y:S01]  /*6370*/  I2IP.S8.S32.SAT R116, R17, R16, R116 ;  /* 0x0000001011747239 */ /* 0x000fe20000001474 */
[----:B------:R-:W-:Y:S01]  /*6380*/  IMAD R24, R46, R28, RZ ;  /* 0x0000001c2e187224 */ /* 0x000fe200078e02ff */
[----:B------:R-:W-:Y:S01]  /*6390*/  SHF.R.S32.HI R50, RZ, 0x18, R64 ;  /* 0x00000018ff327819 */ /* 0x000fe20000011440 */
[----:B------:R-:W-:Y:S01]  /*63a0*/  IMAD R22, R51, R48, R22 ;  /* 0x0000003033167224 */ /* 0x000fe200078e0216 */
[----:B------:R-:W-:Y:S01]  /*63b0*/  MOV R51, R62 ;  /* 0x0000003e00337202 */ /* 0x000fe20000000f00 */
[-C--:B------:R-:W-:Y:S02]  /*63c0*/  IMAD R27, R56, R48.reuse, R27 ;  /* 0x00000030381b7224 */ /* 0x080fe400078e021b */
[C---:B------:R-:W-:Y:S02]  /*63d0*/  IMAD R25, R46.reuse, R29, RZ ;  /* 0x0000001d2e197224 */ /* 0x040fe400078e02ff */
[----:B------:R-:W-:Y:S01]  /*63e0*/  IMAD R24, R49, R48, R24 ;  /* 0x0000003031187224 */ /* 0x000fe200078e0218 */
[----:B------:R-:W-:Y:S01]  /*63f0*/  SHF.R.S32.HI R49, RZ, 0x18, R63 ;  /* 0x00000018ff317819 */ /* 0x000fe2000001143f */
[C---:B------:R-:W-:Y:S01]  /*6400*/  IMAD R26, R46.reuse, R30, RZ ;  /* 0x0000001e2e1a7224 */ /* 0x040fe200078e02ff */
[----:B------:R-:W-:Y:S01]  /*6410*/  I2IP.S8.S32.SAT R117, R27, R22, RZ ;  /* 0x000000161b757239 */ /* 0x000fe200000014ff */
[----:B------:R-:W-:Y:S02]  /*6420*/  IMAD R31, R46, R31, RZ ;  /* 0x0000001f2e1f7224 */ /* 0x000fe400078e02ff */
[----:B------:R-:W-:Y:S01]  /*6430*/  IMAD R25, R50, R48, R25 ;  /* 0x0000003032197224 */ /* 0x000fe200078e0219 */
[----:B------:R-:W-:Y:S01]  /*6440*/  SHF.R.S32.HI R50, RZ, 0x18, R61 ;  /* 0x00000018ff327819 */ /* 0x000fe2000001143d */
[C---:B------:R-:W-:Y:S01]  /*6450*/  IMAD R28, R46.reuse, R32, RZ ;  /* 0x000000202e1c7224 */ /* 0x040fe200078e02ff */
[----:B------:R-:W-:Y:S01]  /*6460*/  I2IP.S8.S32.SAT R117, R21, R20, R117 ;  /* 0x0000001415757239 */ /* 0x000fe20000001475 */
[-C--:B------:R-:W-:Y:S02]  /*6470*/  IMAD R26, R49, R48.reuse, R26 ;  /* 0x00000030311a7224 */ /* 0x080fe400078e021a */
[C---:B------:R-:W-:Y:S02]  /*6480*/  IMAD R29, R46.reuse, R33, RZ ;  /* 0x000000212e1d7224 */ /* 0x040fe400078e02ff */
[-C--:B------:R-:W-:Y:S02]  /*6490*/  IMAD R31, R57, R48.reuse, R31 ;  /* 0x00000030391f7224 */ /* 0x080fe400078e021f */
[----:B------:R-:W-:Y:S02]  /*64a0*/  IMAD R28, R51, R48, R28 ;  /* 0x00000030331c7224 */ /* 0x000fe400078e021c */
[----:B------:R-:W-:Y:S01]  /*64b0*/  IMAD R30, R46, R34, RZ ;  /* 0x000000222e1e7224 */ /* 0x000fe200078e02ff */
[----:B------:R-:W-:Y:S01]  /*64c0*/  I2IP.S8.S32.SAT R115, R31, R26, RZ ;  /* 0x0000001a1f737239 */ /* 0x000fe200000014ff */
[----:B------:R-:W-:Y:S02]  /*64d0*/  IMAD R29, R50, R48, R29 ;  /* 0x00000030321d7224 */ /* 0x000fe400078e021d */
[----:B------:R-:W-:Y:S01]  /*64e0*/  IMAD R35, R46, R35, RZ ;  /* 0x000000232e237224 */ /* 0x000fe200078e02ff */
[----:B------:R-:W-:Y:S01]  /*64f0*/  I2IP.S8.S32.SAT R118, R25, R24, R115 ;  /* 0x0000001819767239 */ /* 0x000fe20000001473 */
[-C--:B------:R-:W-:Y:S02]  /*6500*/  IMAD R30, R53, R48.reuse, R30 ;  /* 0x00000030351e7224 */ /* 0x080fe400078e021e */
[----:B------:R-:W-:Y:S05]  /*6510*/  IMAD R35, R58, R48, R35 ;  /* 0x000000303a237224 */ /* 0x000fea00078e0223 */
[----:B------:R-:W-:Y:S04]  /*6520*/  I2IP.S8.S32.SAT R120, R35, R30, RZ ;  /* 0x0000001e23787239 */ /* 0x000fe800000014ff */
[----:B------:R-:W-:Y:S05]  /*6530*/  I2IP.S8.S32.SAT R119, R29, R28, R120 ;  /* 0x0000001c1d777239 */ /* 0x000fea0000001478 */
[----:B------:R1:W-:Y:S01]  /*6540*/  STS.128 [R104+0x1010], R116 ;  /* 0x0010107468007388 */ /* 0x0003e20000000c00 */
[----:B------:R-:W-:Y:S01]  /*6550*/  @!PT LDS RZ, [RZ] ;  /* 0x00000000fffff984 */ /* 0x000fe20000000800 */
[----:B------:R-:W-:Y:S01]  /*6560*/  @!PT LDS RZ, [RZ] ;  /* 0x00000000fffff984 */ /* 0x000fe20000000800 */
[----:B------:R-:W-:Y:S01]  /*6570*/  @!PT LDS RZ, [RZ] ;  /* 0x00000000fffff984 */ /* 0x000fe20000000800 */
[----:B------:R-:W-:Y:S01]  /*6580*/  @!PT LDS RZ, [RZ] ;  /* 0x00000000fffff984 */ /* 0x000fe20000000800 */
[----:B------:R3:W-:Y:S07]  /*6590*/  MEMBAR.ALL.CTA ;  /* 0x0000000000007992 */ /* 0x0007ee0000008000 */
[----:B---3--:R-:W3:Y:S02]  /*65a0*/  FENCE.VIEW.ASYNC.S ;  /* 0x00000000000073c6 */ /* 0x008ee40000000000 */
[----:B---3--:R-:W-:Y:S06]  /*65b0*/  BAR.SYNC.DEFER_BLOCKING 0x1, 0x80 ;  /* 0x0042000000007b1d */ /* 0x008fec0000010000 */
[----:B------:R-:W-:Y:S05]  /*65c0*/  @P0 BRA `(.L_x_111) ;  /* 0x0000000000340947 */ /* 0x000fea0003800000 */
[----:B------:R-:W-:Y:S01]  /*65d0*/  UIADD3 UR12, UPT, UPT, UR43, 0x1200, URZ ;  /* 0x000012002b0c7890 */ /* 0x000fe2000fffe0ff */
[----:B------:R-:W-:Y:S01]  /*65e0*/  R2UR UR9, R98 ;  /* 0x00000000620972ca */ /* 0x000fe200000e0000 */
[----:B------:R-:W-:Y:S01]  /*65f0*/  UIADD3 UR10, UP0, UPT, UR46, 0x680, URZ ;  /* 0x000006802e0a7890 */ /* 0x000fe2000ff1e0ff */
[----:B------:R-:W-:Y:S01]  /*6600*/  R2UR UR8, R97 ;  /* 0x00000000610872ca */ /* 0x000fe200000e0000 */
[----:B------:R-:W-:Y:S02]  /*6610*/  UMOV UR7, UR36 ;  /* 0x0000002400077c82 */ /* 0x000fe40008000000 */
[----:B------:R-:W-:Y:S01]  /*6620*/  IMAD.U32 R111, RZ, RZ, UR12 ;  /* 0x0000000cff6f7e24 */ /* 0x000fe2000f8e00ff */
[----:B------:R-:W-:Y:S04]  /*6630*/  UIADD3.X UR11, UPT, UPT, URZ, UR47, URZ, UP0, !UPT ;  /* 0x0000002fff0b7290 */ /* 0x000fe800087fe4ff */
[----:B------:R-:W-:Y:S03]  /*6640*/  R2UR UR4, R111 ;  /* 0x000000006f0472ca */ /* 0x000fe600000e0000 */
[----:B------:R-:W-:Y:S02]  /*6650*/  USHF.L.U32 UR5, UR9, 0x6, URZ ;  /* 0x0000000609057899 */ /* 0x000fe400080006ff */
[----:B------:R-:W-:Y:S09]  /*6660*/  USHF.L.U32 UR6, UR8, 0x6, URZ ;  /* 0x0000000608067899 */ /* 0x000ff200080006ff */
[----:B------:R3:W-:Y:S01]  /*6670*/  UTMASTG.3D [UR4], [UR10] ;  /* 0x000000040a0073b5 */ /* 0x0007e20008010000 */
[----:B------:R0:W-:Y:S01]  /*6680*/  UTMACMDFLUSH ;  /* 0x00000000000079b7 */ /* 0x0001e20000000000 */
[----:B---3--:R-:W-:Y:S04]  /*6690*/  DEPBAR.LE SB0, 0x0 ;  /* 0x000080000000791a */ /* 0x008fe80000000000 */
.L_x_111:
[----:B------:R-:W-:Y:S05]  /*66a0*/  BSYNC.RECONVERGENT B0 ;  /* 0x0000000000007941 */ /* 0x000fea0003800200 */
.L_x_110:
[----:B------:R-:W-:Y:S01]  /*66b0*/  BAR.SYNC.DEFER_BLOCKING 0x1, 0x80 ;  /* 0x0042000000007b1d */ /* 0x000fe20000010000 */
[----:B------:R-:W-:Y:S01]  /*66c0*/  ISETP.NE.AND P2, PT, R112, RZ, PT ;  /* 0x000000ff7000720c */ /* 0x000fe20003f45270 */
[----:B------:R-:W-:Y:S01]  /*66d0*/  IMAD.IADD R98, R43, 0x1, R81 ;  /* 0x000000012b627824 */ /* 0x000fe200078e0251 */
[----:B------:R-:W-:Y:S01]  /*66e0*/  ISETP.NE.AND P0, PT, R114, 0x2, PT ;  /* 0x000000027200780c */ /* 0x000fe20003f05270 */
[----:B------:R-:W-:Y:S01]  /*66f0*/  IMAD.IADD R97, R45, 0x1, R96 ;  /* 0x000000012d617824 */ /* 0x000fe200078e0260 */
[----:B------:R-:W-:Y:S02]  /*6700*/  ISETP.NE.AND P1, PT, R113, 0x4, PT ;  /* 0x000000047100780c */ /* 0x000fe40003f25270 */
[----:B------:R-:W-:Y:S02]  /*6710*/  SEL R0, RZ, 0x1, P0 ;  /* 0x00000001ff007807 */ /* 0x000fe40000000000 */
[----:B------:R-:W-:Y:S02]  /*6720*/  SEL R3, RZ, 0x1, P1 ;  /* 0x00000001ff037807 */ /* 0x000fe40000800000 */
[----:B------:R-:W-:Y:S02]  /*6730*/  LOP3.LUT R109, R109, R0, RZ, 0x3c, !PT ;  /* 0x000000006d6d7212 */ /* 0x000fe400078e3cff */
[----:B------:R-:W-:Y:S02]  /*6740*/  LOP3.LUT R110, R110, R3, RZ, 0x3c, !PT ;  /* 0x000000036e6e7212 */ /* 0x000fe400078e3cff */
[----:B------:R-:W-:Y:S02]  /*6750*/  @P2 R2UR UR36, R107 ;  /* 0x000000006b2422ca */ /* 0x000fe400000e0000 */
[----:B------:R-:W-:Y:S02]  /*6760*/  SEL R114, R114, RZ, P0 ;  /* 0x000000ff72727207 */ /* 0x000fe40000000000 */
[----:B------:R-:W-:Y:S01]  /*6770*/  SEL R44, R113, RZ, P1 ;  /* 0x000000ff712c7207 */ /* 0x000fe20000800000 */
[----:B------:R-:W-:Y:S10]  /*6780*/  @P2 BRA `(.L_x_112) ;  /* 0xffffffe400842947 */ /* 0x000ff4000383ffff */
[----:B------:R-:W-:Y:S05]  /*6790*/  EXIT ;  /* 0x000000000000794d */ /* 0x000fea0003800000 */
.L_x_24:
[----:B--2---:R2:W4:Y:S02]  /*67a0*/  SYNCS.PHASECHK.TRANS64.TRYWAIT P0, [R3+URZ+0xd0], R2 ;  /* 0x0000d002030075a7 */ /* 0x00452400080011ff */
[----:B----4-:R-:W-:Y:S05]  /*67b0*/  @!P0 NANOSLEEP.SYNCS 0x989680 ;  /* 0x009896800000895d */ /* 0x010fea0003900000 */
[----:B------:R-:W4:Y:S02]  /*67c0*/  @!P0 SYNCS.PHASECHK.TRANS64 P0, [R3+URZ+0xd0], R2 ;  /* 0x0000d002030085a7 */ /* 0x000f2400080010ff */
[----:B----4-:R-:W-:Y:S05]  /*67d0*/  @!P0 BRA `(.L_x_24) ;  /* 0xfffffffc00f08947 */ /* 0x010fea000383ffff */
[----:B------:R-:W-:Y:S05]  /*67e0*/  BRA `(.L_x_113) ;  /* 0xffffffac00f07947 */ /* 0x000fea000383ffff */
.L_x_27:
[----:B-1----:R-:W-:-:S07]  /*67f0*/  MOV R2, UR33 ;  /* 0x0000002100027c02 */ /* 0x002fce0008000f00 */
.L_x_114:
[----:B-1----:R1:W2:Y:S02]  /*6800*/  SYNCS.PHASECHK.TRANS64.TRYWAIT P0, [R2+URZ+0x20], R5 ;  /* 0x00002005020075a7 */ /* 0x0022a400080011ff */
[----:B--2---:R-:W-:Y:S05]  /*6810*/  @!P0 NANOSLEEP.SYNCS 0x989680 ;  /* 0x009896800000895d */ /* 0x004fea0003900000 */
[----:B------:R-:W2:Y:S02]  /*6820*/  @!P0 SYNCS.PHASECHK.TRANS64 P0, [R2+URZ+0x20], R5 ;  /* 0x00002005020085a7 */ /* 0x000ea400080010ff */
[----:B--2---:R-:W-:Y:S05]  /*6830*/  @!P0 BRA `(.L_x_114) ;  /* 0xfffffffc00f08947 */ /* 0x004fea000383ffff */
[----:B------:R-:W-:Y:S05]  /*6840*/  BRA `(.L_x_26) ;  /* 0xffffffb000587947 */ /* 0x000fea000383ffff */
.L_x_34:
[----:B-1----:R-:W-:-:S07]  /*6850*/  MOV R2, UR17 ;  /* 0x0000001100027c02 */ /* 0x002fce0008000f00 */
.L_x_115:
[----:B-1----:R1:W2:Y:S02]  /*6860*/  SYNCS.PHASECHK.TRANS64.TRYWAIT P0, [R2+URZ+0x20], R5 ;  /* 0x00002005020075a7 */ /* 0x0022a400080011ff */
[----:B--2---:R-:W-:Y:S05]  /*6870*/  @!P0 NANOSLEEP.SYNCS 0x989680 ;  /* 0x009896800000895d */ /* 0x004fea0003900000 */
[----:B------:R-:W2:Y:S02]  /*6880*/  @!P0 SYNCS.PHASECHK.TRANS64 P0, [R2+URZ+0x20], R5 ;  /* 0x00002005020085a7 */ /* 0x000ea400080010ff */
[----:B--2---:R-:W-:Y:S05]  /*6890*/  @!P0 BRA `(.L_x_115) ;  /* 0xfffffffc00f08947 */ /* 0x004fea000383ffff */
[----:B------:R-:W-:Y:S05]  /*68a0*/  BRA `(.L_x_33) ;  /* 0xffffffb400147947 */ /* 0x000fea000383ffff */
.L_x_39:
[----:B-1----:R1:W2:Y:S02]  /*68b0*/  SYNCS.PHASECHK.TRANS64.TRYWAIT P0, [R2+URZ+0x60], R3 ;  /* 0x00006003020075a7 */ /* 0x0022a400080011ff */
[----:B--2---:R-:W-:Y:S05]  /*68c0*/  @!P0 NANOSLEEP.SYNCS 0x989680 ;  /* 0x009896800000895d */ /* 0x004fea0003900000 */
[----:B------:R-:W2:Y:S02]  /*68d0*/  @!P0 SYNCS.PHASECHK.TRANS64 P0, [R2+URZ+0x60], R3 ;  /* 0x00006003020085a7 */ /* 0x000ea400080010ff */
[----:B--2---:R-:W-:Y:S05]  /*68e0*/  @!P0 BRA `(.L_x_39) ;  /* 0xfffffffc00f08947 */ /* 0x004fea000383ffff */
[----:B------:R-:W-:Y:S05]  /*68f0*/  BRA `(.L_x_116) ;  /* 0xffffffb400b87947 */ /* 0x000fea000383ffff */
.L_x_43:
[----:B---3--:R-:W-:-:S07]  /*6900*/  MOV R0, UR5 ;  /* 0x0000000500007c02 */ /* 0x008fce0008000f00 */
.L_x_117:
[----:B-1----:R1:W2:Y:S02]  /*6910*/  SYNCS.PHASECHK.TRANS64.TRYWAIT P0, [R0+URZ], R3 ;  /* 0x00000003000075a7 */ /* 0x0022a400080011ff */
[----:B--2---:R-:W-:Y:S05]  /*6920*/  @!P0 NANOSLEEP.SYNCS 0x989680 ;  /* 0x009896800000895d */ /* 0x004fea0003900000 */
[----:B------:R-:W2:Y:S02]  /*6930*/  @!P0 SYNCS.PHASECHK.TRANS64 P0, [R0+URZ], R3 ;  /* 0x00000003000085a7 */ /* 0x000ea400080010ff */
[----:B--2---:R-:W-:Y:S05]  /*6940*/  @!P0 BRA `(.L_x_117) ;  /* 0xfffffffc00f08947 */ /* 0x004fea000383ffff */
[----:B------:R-:W-:Y:S05]  /*6950*/  BRA `(.L_x_118) ;  /* 0xffffffbc00287947 */ /* 0x000fea000383ffff */
.L_x_44:
[----:B---3--:R-:W-:-:S07]  /*6960*/  MOV R0, UR5 ;  /* 0x0000000500007c02 */ /* 0x008fce0008000f00 */
.L_x_119:
[----:B-1----:R1:W2:Y:S02]  /*6970*/  SYNCS.PHASECHK.TRANS64.TRYWAIT P0, [R0+URZ], R3 ;  /* 0x00000003000075a7 */ /* 0x0022a400080011ff */
[----:B--2---:R-:W-:Y:S05]  /*6980*/  @!P0 NANOSLEEP.SYNCS 0x989680 ;  /* 0x009896800000895d */ /* 0x004fea0003900000 */
[----:B------:R-:W2:Y:S02]  /*6990*/  @!P0 SYNCS.PHASECHK.TRANS64 P0, [R0+URZ], R3 ;  /* 0x00000003000085a7 */ /* 0x000ea400080010ff */
[----:B--2---:R-:W-:Y:S05]  /*69a0*/  @!P0 BRA `(.L_x_119) ;  /* 0xfffffffc00f08947 */ /* 0x004fea000383ffff */
[----:B------:R-:W-:Y:S05]  /*69b0*/  BRA `(.L_x_120) ;  /* 0xffffffbc00347947 */ /* 0x000fea000383ffff */
.L_x_45:
[----:B---3--:R-:W-:-:S07]  /*69c0*/  MOV R0, UR5 ;  /* 0x0000000500007c02 */ /* 0x008fce0008000f00 */
.L_x_121:
[----:B-1----:R1:W2:Y:S02]  /*69d0*/  SYNCS.PHASECHK.TRANS64.TRYWAIT P0, [R0+URZ], R3 ;  /* 0x00000003000075a7 */ /* 0x0022a400080011ff */
[----:B--2---:R-:W-:Y:S05]  /*69e0*/  @!P0 NANOSLEEP.SYNCS 0x989680 ;  /* 0x009896800000895d */ /* 0x004fea0003900000 */
[----:B------:R-:W2:Y:S02]  /*69f0*/  @!P0 SYNCS.PHASECHK.TRANS64 P0, [R0+URZ], R3 ;  /* 0x00000003000085a7 */ /* 0x000ea400080010ff */
[----:B--2---:R-:W-:Y:S05]  /*6a00*/  @!P0 BRA `(.L_x_121) ;  /* 0xfffffffc00f08947 */ /* 0x004fea000383ffff */
[----:B------:R-:W-:Y:S05]  /*6a10*/  BRA `(.L_x_122) ;  /* 0xffffffbc00407947 */ /* 0x000fea000383ffff */
.L_x_48:
[----:B-1----:R1:W2:Y:S02]  /*6a20*/  SYNCS.PHASECHK.TRANS64.TRYWAIT P0, [R0+URZ+0xc0], R5 ;  /* 0x0000c005000075a7 */ /* 0x0022a400080011ff */
[----:B--2---:R-:W-:Y:S05]  /*6a30*/  @!P0 NANOSLEEP.SYNCS 0x989680 ;  /* 0x009896800000895d */ /* 0x004fea0003900000 */
[----:B------:R-:W2:Y:S02]  /*6a40*/  @!P0 SYNCS.PHASECHK.TRANS64 P0, [R0+URZ+0xc0], R5 ;  /* 0x0000c005000085a7 */ /* 0x000ea400080010ff */
[----:B--2---:R-:W-:Y:S05]  /*6a50*/  @!P0 BRA `(.L_x_48) ;  /* 0xfffffffc00f08947 */ /* 0x004fea000383ffff */
[----:B------:R-:W-:Y:S05]  /*6a60*/  BRA `(.L_x_123) ;  /* 0xffffffbc00a07947 */ /* 0x000fea000383ffff */
.L_x_49:
[----:B------:R-:W-:-:S07]  /*6a70*/  MOV R0, UR5 ;  /* 0x0000000500007c02 */ /* 0x000fce0008000f00 */
.L_x_124:
[----:B-1----:R1:W2:Y:S02]  /*6a80*/  SYNCS.PHASECHK.TRANS64.TRYWAIT P0, [R0+URZ+0x70], R7 ;  /* 0x00007007000075a7 */ /* 0x0022a400080011ff */
[----:B--2---:R-:W-:Y:S05]  /*6a90*/  @!P0 NANOSLEEP.SYNCS 0x989680 ;  /* 0x009896800000895d */ /* 0x004fea0003900000 */
[----:B------:R-:W2:Y:S02]  /*6aa0*/  @!P0 SYNCS.PHASECHK.TRANS64 P0, [R0+URZ+0x70], R7 ;  /* 0x00007007000085a7 */ /* 0x000ea400080010ff */
[----:B--2---:R-:W-:Y:S05]  /*6ab0*/  @!P0 BRA `(.L_x_124) ;  /* 0xfffffffc00f08947 */ /* 0x004fea000383ffff */
[----:B------:R-:W-:Y:S05]  /*6ac0*/  BRA `(.L_x_125) ;  /* 0xffffffbc00b07947 */ /* 0x000fea000383ffff */
.L_x_50:
[----:B-1----:R1:W2:Y:S02]  /*6ad0*/  SYNCS.PHASECHK.TRANS64.TRYWAIT P1, [R0+URZ+0x60], R5 ;  /* 0x00006005000075a7 */ /* 0x0022a400080211ff */
[----:B--2---:R-:W-:Y:S05]  /*6ae0*/  @!P1 NANOSLEEP.SYNCS 0x989680 ;  /* 0x009896800000995d */ /* 0x004fea0003900000 */
[----:B------:R-:W2:Y:S02]  /*6af0*/  @!P1 SYNCS.PHASECHK.TRANS64 P1, [R0+URZ+0x60], R5 ;  /* 0x00006005000095a7 */ /* 0x000ea400080210ff */
[----:B--2---:R-:W-:Y:S05]  /*6b00*/  @!P1 BRA `(.L_x_50) ;  /* 0xfffffffc00f09947 */ /* 0x004fea000383ffff */
[----:B------:R-:W-:Y:S05]  /*6b10*/  BRA `(.L_x_126) ;  /* 0xffffffbc00e07947 */ /* 0x000fea000383ffff */
.L_x_53:
[----:B------:R-:W-:-:S07]  /*6b20*/  MOV R0, UR5 ;  /* 0x0000000500007c02 */ /* 0x000fce0008000f00 */
.L_x_127:
[----:B-1----:R1:W2:Y:S02]  /*6b30*/  SYNCS.PHASECHK.TRANS64.TRYWAIT P0, [R0+URZ+0x70], R3 ;  /* 0x00007003000075a7 */ /* 0x0022a400080011ff */
[----:B--2---:R-:W-:Y:S05]  /*6b40*/  @!P0 NANOSLEEP.SYNCS 0x989680 ;  /* 0x009896800000895d */ /* 0x004fea0003900000 */
[----:B------:R-:W2:Y:S02]  /*6b50*/  @!P0 SYNCS.PHASECHK.TRANS64 P0, [R0+URZ+0x70], R3 ;  /* 0x00007003000085a7 */ /* 0x000ea400080010ff */
[----:B--2---:R-:W-:Y:S05]  /*6b60*/  @!P0 BRA `(.L_x_127) ;  /* 0xfffffffc00f08947 */ /* 0x004fea000383ffff */
[----:B------:R-:W-:Y:S05]  /*6b70*/  BRA `(.L_x_52) ;  /* 0xffffffc000347947 */ /* 0x000fea000383ffff */
.L_x_62:
[----:B-1----:R-:W-:-:S04]  /*6b80*/  MOV R4, UR6 ;  /* 0x0000000600047c02 */ /* 0x002fc80008000f00 */
[----:B------:R1:W2:Y:S03]  /*6b90*/  SYNCS.PHASECHK.TRANS64.TRYWAIT P0, [R4+URZ+0x8], R5 ;  /* 0x00000805040075a7 */ /* 0x0002a600080011ff */
[----:B--2---:R-:W-:Y:S05]  /*6ba0*/  @!P0 NANOSLEEP.SYNCS 0x989680 ;  /* 0x009896800000895d */ /* 0x004fea0003900000 */
[----:B------:R-:W2:Y:S02]  /*6bb0*/  @!P0 SYNCS.PHASECHK.TRANS64 P0, [R4+URZ+0x8], R5 ;  /* 0x00000805040085a7 */ /* 0x000ea400080010ff */
[----:B--2---:R-:W-:Y:S05]  /*6bc0*/  @!P0 BRA `(.L_x_62) ;  /* 0xfffffffc00ec8947 */ /* 0x004fea000383ffff */
[----:B------:R-:W-:Y:S05]  /*6bd0*/  BRA `(.L_x_61) ;  /* 0xffffffc000e87947 */ /* 0x000fea000383ffff */
.L_x_64:
[----:B------:R-:W-:Y:S01]  /*6be0*/  BSSY B0, `(.L_x_128) ;  /* 0x0000006000007945 */ /* 0x000fe20003800000 */
[----:B------:R-:W-:-:S07]  /*6bf0*/  MOV R15, 0xffffffff ;  /* 0xffffffff000f7802 */ /* 0x000fce0000000f00 */
[----:B-1---5:R-:W-:Y:S05]  /*6c00*/  WARPSYNC.COLLECTIVE R15, `(.L_x_129) ;  /* 0x000000000f0c7348 */ /* 0x022fea0003c00000 */
[----:B------:R-:W-:Y:S02]  /*6c10*/  ELECT P6, UR79, PT ;  /* 0x00000000004f782f */ /* 0x000fe400038c0000 */
[----:B------:R-:W-:Y:S01]  /*6c20*/  MOV R14, UR79 ;  /* 0x0000004f000e7c02 */ /* 0x000fe20008000f00 */
[----:B-1---5:R-:W-:Y:S10]  /*6c30*/  ENDCOLLECTIVE ;  /* 0x000000000000791b */ /* 0x022ff40003800000 */
.L_x_129:
[----:B------:R-:W-:Y:S05]  /*6c40*/  BSYNC B0 ;  /* 0x0000000000007941 */ /* 0x000fea0003800000 */
.L_x_128:
[----:B------:R-:W-:Y:S05]  /*6c50*/  BRA `(.L_x_130) ;  /* 0xffffffc400187947 */ /* 0x000fea000383ffff */
.L_x_66:
[----:B-1----:R-:W-:-:S04]  /*6c60*/  MOV R2, UR6 ;  /* 0x0000000600027c02 */ /* 0x002fc80008000f00 */
[----:B------:R1:W2:Y:S03]  /*6c70*/  SYNCS.PHASECHK.TRANS64.TRYWAIT P0, [R2+URZ+0x8], R3 ;  /* 0x00000803020075a7 */ /* 0x0002a600080011ff */
[----:B--2---:R-:W-:Y:S05]  /*6c80*/  @!P0 NANOSLEEP.SYNCS 0x989680 ;  /* 0x009896800000895d */ /* 0x004fea0003900000 */
[----:B------:R-:W2:Y:S02]  /*6c90*/  @!P0 SYNCS.PHASECHK.TRANS64 P0, [R2+URZ+0x8], R3 ;  /* 0x00000803020085a7 */ /* 0x000ea400080010ff */
[----:B--2---:R-:W-:Y:S05]  /*6ca0*/  @!P0 BRA `(.L_x_66) ;  /* 0xfffffffc00ec8947 */ /* 0x004fea000383ffff */
[----:B------:R-:W-:Y:S05]  /*6cb0*/  BRA `(.L_x_65) ;  /* 0xffffffc4001c7947 */ /* 0x000fea000383ffff */
.L_x_67:
[----:B-1----:R1:W2:Y:S02]  /*6cc0*/  SYNCS.PHASECHK.TRANS64.TRYWAIT P0, [R0+URZ+0x60], R5 ;  /* 0x00006005000075a7 */ /* 0x0022a400080011ff */
[----:B--2---:R-:W-:Y:S05]  /*6cd0*/  @!P0 NANOSLEEP.SYNCS 0x989680 ;  /* 0x009896800000895d */ /* 0x004fea0003900000 */
[----:B------:R-:W2:Y:S02]  /*6ce0*/  @!P0 SYNCS.PHASECHK.TRANS64 P0, [R0+URZ+0x60], R5 ;  /* 0x00006005000085a7 */ /* 0x000ea400080010ff */
[----:B--2---:R-:W-:Y:S05]  /*6cf0*/  @!P0 BRA `(.L_x_67) ;  /* 0xfffffffc00f08947 */ /* 0x004fea000383ffff */
[----:B------:R-:W-:Y:S05]  /*6d00*/  BRA `(.L_x_131) ;  /* 0xffffffc400f07947 */ /* 0x000fea000383ffff */
.L_x_69:
[----:B------:R-:W-:-:S07]  /*6d10*/  MOV R0, UR11 ;  /* 0x0000000b00007c02 */ /* 0x000fce0008000f00 */
.L_x_132:
[----:B-1----:R1:W2:Y:S02]  /*6d20*/  SYNCS.PHASECHK.TRANS64.TRYWAIT P0, [R0+URZ+0xa0], R5 ;  /* 0x0000a005000075a7 */ /* 0x0022a400080011ff */
[----:B--2---:R-:W-:Y:S05]  /*6d30*/  @!P0 NANOSLEEP.SYNCS 0x989680 ;  /* 0x009896800000895d */ /* 0x004fea0003900000 */
[----:B------:R-:W2:Y:S02]  /*6d40*/  @!P0 SYNCS.PHASECHK.TRANS64 P0, [R0+URZ+0xa0], R5 ;  /* 0x0000a005000085a7 */ /* 0x000ea400080010ff */
[----:B--2---:R-:W-:Y:S05]  /*6d50*/  @!P0 BRA `(.L_x_132) ;  /* 0xfffffffc00f08947 */ /* 0x004fea000383ffff */
[----:B------:R-:W-:Y:S05]  /*6d60*/  BRA `(.L_x_133) ;  /* 0xffffffc800387947 */ /* 0x000fea000383ffff */
.L_x_72:
[----:B------:R-:W-:Y:S07]  /*6d70*/  MOV R0, UR9 ;  /* 0x0000000900007c02 */ /* 0x000fee0008000f00 */
.L_x_134:
[----:B-1----:R1:W2:Y:S02]  /*6d80*/  SYNCS.PHASECHK.TRANS64.TRYWAIT P0, [R0+URZ], R5 ;  /* 0x00000005000075a7 */ /* 0x0022a400080011ff */
[----:B--2---:R-:W-:Y:S05]  /*6d90*/  @!P0 NANOSLEEP.SYNCS 0x989680 ;  /* 0x009896800000895d */ /* 0x004fea0003900000 */
[----:B------:R-:W2:Y:S02]  /*6da0*/  @!P0 SYNCS.PHASECHK.TRANS64 P0, [R0+URZ], R5 ;  /* 0x00000005000085a7 */ /* 0x000ea400080010ff */
[----:B--2---:R-:W-:Y:S05]  /*6db0*/  @!P0 BRA `(.L_x_134) ;  /* 0xfffffffc00f08947 */ /* 0x004fea000383ffff */
[----:B------:R-:W-:Y:S05]  /*6dc0*/  BRA `(.L_x_71) ;  /* 0xffffffc800507947 */ /* 0x000fea000383ffff */
.L_x_76:
[----:B-1----:R-:W-:-:S07]  /*6dd0*/  MOV R0, UR7 ;  /* 0x0000000700007c02 */ /* 0x002fce0008000f00 */
.L_x_135:
[----:B-1----:R1:W2:Y:S02]  /*6de0*/  SYNCS.PHASECHK.TRANS64.TRYWAIT P0, [R0+URZ], R3 ;  /* 0x00000003000075a7 */ /* 0x0022a400080011ff */
[----:B--2---:R-:W-:Y:S05]  /*6df0*/  @!P0 NANOSLEEP.SYNCS 0x989680 ;  /* 0x009896800000895d */ /* 0x004fea0003900000 */
[----:B------:R-:W2:Y:S02]  /*6e00*/  @!P0 SYNCS.PHASECHK.TRANS64 P0, [R0+URZ], R3 ;  /* 0x00000003000085a7 */ /* 0x000ea400080010ff */
[----:B--2---:R-:W-:Y:S05]  /*6e10*/  @!P0 BRA `(.L_x_135) ;  /* 0xfffffffc00f08947 */ /* 0x004fea000383ffff */
[----:B------:R-:W-:Y:S05]  /*6e20*/  BRA `(.L_x_136) ;  /* 0xffffffcc00087947 */ /* 0x000fea000383ffff */
.L_x_77:
[----:B------:R-:W-:-:S07]  /*6e30*/  MOV R0, UR7 ;  /* 0x0000000700007c02 */ /* 0x000fce0008000f00 */
.L_x_137:
[----:B-1----:R1:W2:Y:S02]  /*6e40*/  SYNCS.PHASECHK.TRANS64.TRYWAIT P0, [R0+URZ], R3 ;  /* 0x00000003000075a7 */ /* 0x0022a400080011ff */
[----:B--2---:R-:W-:Y:S05]  /*6e50*/  @!P0 NANOSLEEP.SYNCS 0x989680 ;  /* 0x009896800000895d */ /* 0x004fea0003900000 */
[----:B------:R-:W2:Y:S02]  /*6e60*/  @!P0 SYNCS.PHASECHK.TRANS64 P0, [R0+URZ], R3 ;  /* 0x00000003000085a7 */ /* 0x000ea400080010ff */
[----:B--2---:R-:W-:Y:S05]  /*6e70*/  @!P0 BRA `(.L_x_137) ;  /* 0xfffffffc00f08947 */ /* 0x004fea000383ffff */
[----:B------:R-:W-:Y:S05]  /*6e80*/  BRA `(.L_x_138) ;  /* 0xffffffcc00147947 */ /* 0x000fea000383ffff */
.L_x_78:
[----:B------:R-:W-:-:S07]  /*6e90*/  MOV R0, UR7 ;  /* 0x0000000700007c02 */ /* 0x000fce0008000f00 */
.L_x_139:
[----:B-1----:R1:W2:Y:S02]  /*6ea0*/  SYNCS.PHASECHK.TRANS64.TRYWAIT P0, [R0+URZ], R3 ;  /* 0x00000003000075a7 */ /* 0x0022a400080011ff */
[----:B--2---:R-:W-:Y:S05]  /*6eb0*/  @!P0 NANOSLEEP.SYNCS 0x989680 ;  /* 0x009896800000895d */ /* 0x004fea0003900000 */
[----:B------:R-:W2:Y:S02]  /*6ec0*/  @!P0 SYNCS.PHASECHK.TRANS64 P0, [R0+URZ], R3 ;  /* 0x00000003000085a7 */ /* 0x000ea400080010ff */
[----:B--2---:R-:W-:Y:S05]  /*6ed0*/  @!P0 BRA `(.L_x_139) ;  /* 0xfffffffc00f08947 */ /* 0x004fea000383ffff */
[----:B------:R-:W-:Y:S05]  /*6ee0*/  BRA `(.L_x_140) ;  /* 0xffffffcc00207947 */ /* 0x000fea000383ffff */
.L_x_81:
[----:B------:R-:W-:-:S07]  /*6ef0*/  MOV R0, UR8 ;  /* 0x0000000800007c02 */ /* 0x000fce0008000f00 */
.L_x_141:
[----:B-1----:R1:W2:Y:S02]  /*6f00*/  SYNCS.PHASECHK.TRANS64.TRYWAIT P1, [R0+URZ+0xe0], R3 ;  /* 0x0000e003000075a7 */ /* 0x0022a400080211ff */
[----:B--2---:R-:W-:Y:S05]  /*6f10*/  @!P1 NANOSLEEP.SYNCS 0x989680 ;  /* 0x009896800000995d */ /* 0x004fea0003900000 */
[----:B------:R-:W2:Y:S02]  /*6f20*/  @!P1 SYNCS.PHASECHK.TRANS64 P1, [R0+URZ+0xe0], R3 ;  /* 0x0000e003000095a7 */ /* 0x000ea400080210ff */
[----:B--2---:R-:W-:Y:S05]  /*6f30*/  @!P1 BRA `(.L_x_141) ;  /* 0xfffffffc00f09947 */ /* 0x004fea000383ffff */
[----:B------:R-:W-:Y:S05]  /*6f40*/  BRA `(.L_x_142) ;  /* 0xffffffcc006c7947 */ /* 0x000fea000383ffff */
.L_x_86:
[----:B--2---:R2:W4:Y:S02]  /*6f50*/  SYNCS.PHASECHK.TRANS64.TRYWAIT P0, [R0+URZ+0x60], R3 ;  /* 0x00006003000075a7 */ /* 0x00452400080011ff */
[----:B----4-:R-:W-:Y:S05]  /*6f60*/  @!P0 NANOSLEEP.SYNCS 0x989680 ;  /* 0x009896800000895d */ /* 0x010fea0003900000 */
[----:B------:R-:W4:Y:S02]  /*6f70*/  @!P0 SYNCS.PHASECHK.TRANS64 P0, [R0+URZ+0x60], R3 ;  /* 0x00006003000085a7 */ /* 0x000f2400080010ff */
[----:B----4-:R-:W-:Y:S05]  /*6f80*/  @!P0 BRA `(.L_x_86) ;  /* 0xfffffffc00f08947 */ /* 0x010fea000383ffff */
[----:B------:R-:W-:Y:S05]  /*6f90*/  BRA `(.L_x_143) ;  /* 0xffffffd000707947 */ /* 0x000fea000383ffff */
.L_x_89:
[----:B------:R-:W-:Y:S07]  /*6fa0*/  MOV R0, UR6 ;  /* 0x0000000600007c02 */ /* 0x000fee0008000f00 */
.L_x_144:
[----:B--2---:R2:W4:Y:S02]  /*6fb0*/  SYNCS.PHASECHK.TRANS64.TRYWAIT P0, [R0+URZ+0x58], R3 ;  /* 0x00005803000075a7 */ /* 0x00452400080011ff */
[----:B----4-:R-:W-:Y:S05]  /*6fc0*/  @!P0 NANOSLEEP.SYNCS 0x989680 ;  /* 0x009896800000895d */ /* 0x010fea0003900000 */
[----:B------:R-:W4:Y:S02]  /*6fd0*/  @!P0 SYNCS.PHASECHK.TRANS64 P0, [R0+URZ+0x58], R3 ;  /* 0x00005803000085a7 */ /* 0x000f2400080010ff */
[----:B----4-:R-:W-:Y:S05]  /*6fe0*/  @!P0 BRA `(.L_x_144) ;  /* 0xfffffffc00f08947 */ /* 0x010fea000383ffff */
[----:B------:R-:W-:Y:S05]  /*6ff0*/  BRA `(.L_x_88) ;  /* 0xffffffd4005c7947 */ /* 0x000fea000383ffff */
.L_x_92:
[----:B------:R-:W-:Y:S07]  /*7000*/  MOV R3, UR6 ;  /* 0x0000000600037c02 */ /* 0x000fee0008000f00 */
.L_x_145:
[----:B-1----:R1:W2:Y:S02]  /*7010*/  SYNCS.PHASECHK.TRANS64.TRYWAIT P2, [R3+URZ+0x48], R26 ;  /* 0x0000481a030075a7 */ /* 0x0022a400080411ff */
[----:B--2---:R-:W-:Y:S05]  /*7020*/  @!P2 NANOSLEEP.SYNCS 0x989680 ;  /* 0x009896800000a95d */ /* 0x004fea0003900000 */
[----:B------:R-:W2:Y:S02]  /*7030*/  @!P2 SYNCS.PHASECHK.TRANS64 P2, [R3+URZ+0x48], R26 ;  /* 0x0000481a0300a5a7 */ /* 0x000ea400080410ff */
[----:B--2---:R-:W-:Y:S05]  /*7040*/  @!P2 BRA `(.L_x_145) ;  /* 0xfffffffc00f0a947 */ /* 0x004fea000383ffff */
[----:B------:R-:W-:Y:S05]  /*7050*/  BRA `(.L_x_146) ;  /* 0xffffffd400f07947 */ /* 0x000fea000383ffff */
.L_x_95:
[----:B--2---:R2:W4:Y:S02]  /*7060*/  SYNCS.PHASECHK.TRANS64.TRYWAIT P0, [R0+URZ+0x60], R3 ;  /* 0x00006003000075a7 */ /* 0x00452400080011ff */
[----:B----4-:R-:W-:Y:S05]  /*7070*/  @!P0 NANOSLEEP.SYNCS 0x989680 ;  /* 0x009896800000895d */ /* 0x010fea0003900000 */
[----:B------:R-:W4:Y:S02]  /*7080*/  @!P0 SYNCS.PHASECHK.TRANS64 P0, [R0+URZ+0x60], R3 ;  /* 0x00006003000085a7 */ /* 0x000f2400080010ff */
[----:B----4-:R-:W-:Y:S05]  /*7090*/  @!P0 BRA `(.L_x_95) ;  /* 0xfffffffc00f08947 */ /* 0x010fea000383ffff */
[----:B------:R-:W-:Y:S05]  /*70a0*/  BRA `(.L_x_147) ;  /* 0xffffffdc00507947 */ /* 0x000fea000383ffff */
.L_x_106:
[----:B-1----:R-:W-:Y:S04]  /*70b0*/  MOV R0, UR43 ;  /* 0x0000002b00007c02 */ /* 0x002fe80008000f00 */
[----:B------:R1:W2:Y:S03]  /*70c0*/  SYNCS.PHASECHK.TRANS64.TRYWAIT P1, [R0+URZ+0x40], R3 ;  /* 0x00004003000075a7 */ /* 0x0002a600080211ff */
[----:B--2---:R-:W-:Y:S05]  /*70d0*/  @!P1 NANOSLEEP.SYNCS 0x989680 ;  /* 0x009896800000995d */ /* 0x004fea0003900000 */
[----:B------:R-:W2:Y:S02]  /*70e0*/  @!P1 SYNCS.PHASECHK.TRANS64 P1, [R0+URZ+0x40], R3 ;  /* 0x00004003000095a7 */ /* 0x000ea400080210ff */
[----:B--2---:R-:W-:Y:S05]  /*70f0*/  @!P1 BRA `(.L_x_106) ;  /* 0xfffffffc00ec9947 */ /* 0x004fea000383ffff */
[----:B------:R-:W-:Y:S05]  /*7100*/  BRA `(.L_x_105) ;  /* 0xffffffe800307947 */ /* 0x000fea000383ffff */
.L_x_108:
[----:B------:R1:W1:Y:S02]  /*7110*/  SYNCS.PHASECHK.TRANS64.TRYWAIT P1, [R113+URZ+0x80], R2 ;  /* 0x00008002710075a7 */ /* 0x00026400080211ff */
[----:B-1----:R-:W-:Y:S05]  /*7120*/  @!P1 NANOSLEEP.SYNCS 0x989680 ;  /* 0x009896800000995d */ /* 0x002fea0003900000 */
[----:B------:R-:W1:Y:S02]  /*7130*/  @!P1 SYNCS.PHASECHK.TRANS64 P1, [R113+URZ+0x80], R2 ;  /* 0x00008002710095a7 */ /* 0x000e6400080210ff */
[----:B-1----:R-:W-:Y:S05]  /*7140*/  @!P1 BRA `(.L_x_108) ;  /* 0xfffffffc00f09947 */ /* 0x002fea000383ffff */
[----:B------:R-:W-:Y:S05]  /*7150*/  BRA `(.L_x_107) ;  /* 0xffffffe8006c7947 */ /* 0x000fea000383ffff */
        .weak           $__internal_0_$__cuda_sm10x_tcgen05_guardrail_trap_col_being_dealloced_not_returned_by_alloc
        .type           $__internal_0_$__cuda_sm10x_tcgen05_guardrail_trap_col_being_dealloced_not_returned_by_alloc,@function
        .size           $__internal_0_$__cuda_sm10x_tcgen05_guardrail_trap_col_being_dealloced_not_returned_by_alloc,($__internal_1_$__cuda_sm10x_tcgen05_guardrail_trap_phase_invalid_during_alloc - $__internal_0_$__cuda_sm10x_tcgen05_guardrail_trap_col_being_dealloced_not_returned_by_alloc)
$__internal_0_$__cuda_sm10x_tcgen05_guardrail_trap_col_being_dealloced_not_returned_by_alloc:
[----:B------:R-:W-:Y:S05]  /*7160*/  BPT.TRAP 0x1 ;  /* 0x000000040000795c */ /* 0x000fea0000300000 */
[----:B------:R-:W-:-:S04]  /*7170*/  HFMA2 R3, -RZ, RZ, 0, 0 ;  /* 0x00000000ff037431 */ /* 0x000fc800000001ff */
[----:B------:R-:W-:Y:S05]  /*7180*/  RET.REL.NODEC R2 `(_ZN7cutlass13device_kernelINS_4gemm6kernel13GemmUniversalIN4cute5tupleIJiiiiEEENS1_10collective13CollectiveMmaINS1_35MainloopSm100TmaUmmaWarpSpecializedILi4ELi2ELi4ENS5_IJNS4_1CILi2EEENSA_ILi1EEESC_EEEEENS5_IJNSA_ILi128EEENSA_ILi64EEENSA_ILi32EEEEEEaNS5_IJlSC_lEEEaSJ_NS4_8TiledMMAINS4_8MMA_AtomIJNS4_21SM100_MMA_S8_2x1SM_SSIaaiLi128ELi64ELNS4_4UMMA5MajorE0ELSO_0ELNSN_8SaturateE0EEEEEENS4_6LayoutINS5_IJSC_SC_SC_EEENS5_IJNSA_ILi0EEESU_SU_EEEEENS5_IJNS4_10UnderscoreESX_SX_EEEEENS4_18SM100_TMA_2SM_LOADENS4_14ComposedLayoutINS4_7SwizzleILi1ELi4ELi3EEENS4_18smem_ptr_flag_bitsILi8EEENSS_INS5_IJNSA_ILi8EEESH_EEENS5_IJSH_SC_EEEEEEEvNS4_8identityES10_S1A_vS1B_EENS_8epilogue10collective18CollectiveEpilogueINS1D_23Sm100TmaWarpSpecializedILi1ELi1ELi32ELb0ELb0EEEJNS5_IJSG_SG_SH_EEENS5_IJNSS_ISG_SC_EES1J_EEEaSJ_aSJ_NS1D_6fusion15FusionCallbacksIS1H_NS1L_17LinearCombinationIaiaiLNS_15FloatRoundStyleE2EEES1I_S1K_JEEENS4_5SM1004TMEM4LOAD26SM100_TMEM_LOAD_32dp32b32xENS4_13SM90_TMA_LOADENS11_INS12_ILi2ELi4ELi3EEES15_NSS_INS5_IJS16_SG_EEENS5_IJSG_SC_EEEEEEENS4_39AutoVectorizingCopyWithAssumedAlignmentILi128EEENS4_14SM90_TMA_STOREES20_S22_S22_EEEvvEEEEvNT_6ParamsE) ;  /* 0xffffff8c029c7950 */ /* 0x000fea0003c3ffff */
        .weak           $__internal_1_$__cuda_sm10x_tcgen05_guardrail_trap_phase_invalid_during_alloc
        .type           $__internal_1_$__cuda_sm10x_tcgen05_guardrail_trap_phase_invalid_during_alloc,@function
        .size           $__internal_1_$__cuda_sm10x_tcgen05_guardrail_trap_phase_invalid_during_alloc,($__internal_2_$__cuda_sm10x_tcgen05_guardrail_trap_unallocated_columns_being_dealloced - $__internal_1_$__cuda_sm10x_tcgen05_guardrail_trap_phase_invalid_during_alloc)
$__internal_1_$__cuda_sm10x_tcgen05_guardrail_trap_phase_invalid_during_alloc:
[----:B------:R-:W-:Y:S05]  /*7190*/  BPT.TRAP 0x1 ;  /* 0x000000040000795c */ /* 0x000fea0000300000 */
[----:B------:R-:W-:-:S04]  /*71a0*/  MOV R3, 0x0 ;  /* 0x0000000000037802 */ /* 0x000fc80000000f00 */
[----:B------:R-:W-:Y:S05]  /*71b0*/  RET.REL.NODEC R2 `(_ZN7cutlass13device_kernelINS_4gemm6kernel13GemmUniversalIN4cute5tupleIJiiiiEEENS1_10collective13CollectiveMmaINS1_35MainloopSm100TmaUmmaWarpSpecializedILi4ELi2ELi4ENS5_IJNS4_1CILi2EEENSA_ILi1EEESC_EEEEENS5_IJNSA_ILi128EEENSA_ILi64EEENSA_ILi32EEEEEEaNS5_IJlSC_lEEEaSJ_NS4_8TiledMMAINS4_8MMA_AtomIJNS4_21SM100_MMA_S8_2x1SM_SSIaaiLi128ELi64ELNS4_4UMMA5MajorE0ELSO_0ELNSN_8SaturateE0EEEEEENS4_6LayoutINS5_IJSC_SC_SC_EEENS5_IJNSA_ILi0EEESU_SU_EEEEENS5_IJNS4_10UnderscoreESX_SX_EEEEENS4_18SM100_TMA_2SM_LOADENS4_14ComposedLayoutINS4_7SwizzleILi1ELi4ELi3EEENS4_18smem_ptr_flag_bitsILi8EEENSS_INS5_IJNSA_ILi8EEESH_EEENS5_IJSH_SC_EEEEEEEvNS4_8identityES10_S1A_vS1B_EENS_8epilogue10collective18CollectiveEpilogueINS1D_23Sm100TmaWarpSpecializedILi1ELi1ELi32ELb0ELb0EEEJNS5_IJSG_SG_SH_EEENS5_IJNSS_ISG_SC_EES1J_EEEaSJ_aSJ_NS1D_6fusion15FusionCallbacksIS1H_NS1L_17LinearCombinationIaiaiLNS_15FloatRoundStyleE2EEES1I_S1K_JEEENS4_5SM1004TMEM4LOAD26SM100_TMEM_LOAD_32dp32b32xENS4_13SM90_TMA_LOADENS11_INS12_ILi2ELi4ELi3EEES15_NSS_INS5_IJS16_SG_EEENS5_IJSG_SC_EEEEEEENS4_39AutoVectorizingCopyWithAssumedAlignmentILi128EEENS4_14SM90_TMA_STOREES20_S22_S22_EEEvvEEEEvNT_6ParamsE) ;  /* 0xffffff8c02907950 */ /* 0x000fea0003c3ffff */
        .weak           $__internal_2_$__cuda_sm10x_tcgen05_guardrail_trap_unallocated_columns_being_dealloced
        .type           $__internal_2_$__cuda_sm10x_tcgen05_guardrail_trap_unallocated_columns_being_dealloced,@function
        .size           $__internal_2_$__cuda_sm10x_tcgen05_guardrail_trap_unallocated_columns_being_dealloced,(.L_x_149 - $__internal_2_$__cuda_sm10x_tcgen05_guardrail_trap_unallocated_columns_being_dealloced)
$__internal_2_$__cuda_sm10x_tcgen05_guardrail_trap_unallocated_columns_being_dealloced:
[----:B------:R-:W-:Y:S05]  /*71c0*/  BPT.TRAP 0x1 ;  /* 0x000000040000795c */ /* 0x000fea0000300000 */
[----:B------:R-:W-:-:S04]  /*71d0*/  HFMA2 R3, -RZ, RZ, 0, 0 ;  /* 0x00000000ff037431 */ /* 0x000fc800000001ff */
[----:B------:R-:W-:Y:S05]  /*71e0*/  RET.REL.NODEC R2 `(_ZN7cutlass13device_kernelINS_4gemm6kernel13GemmUniversalIN4cute5tupleIJiiiiEEENS1_10collective13CollectiveMmaINS1_35MainloopSm100TmaUmmaWarpSpecializedILi4ELi2ELi4ENS5_IJNS4_1CILi2EEENSA_ILi1EEESC_EEEEENS5_IJNSA_ILi128EEENSA_ILi64EEENSA_ILi32EEEEEEaNS5_IJlSC_lEEEaSJ_NS4_8TiledMMAINS4_8MMA_AtomIJNS4_21SM100_MMA_S8_2x1SM_SSIaaiLi128ELi64ELNS4_4UMMA5MajorE0ELSO_0ELNSN_8SaturateE0EEEEEENS4_6LayoutINS5_IJSC_SC_SC_EEENS5_IJNSA_ILi0EEESU_SU_EEEEENS5_IJNS4_10UnderscoreESX_SX_EEEEENS4_18SM100_TMA_2SM_LOADENS4_14ComposedLayoutINS4_7SwizzleILi1ELi4ELi3EEENS4_18smem_ptr_flag_bitsILi8EEENSS_INS5_IJNSA_ILi8EEESH_EEENS5_IJSH_SC_EEEEEEEvNS4_8identityES10_S1A_vS1B_EENS_8epilogue10collective18CollectiveEpilogueINS1D_23Sm100TmaWarpSpecializedILi1ELi1ELi32ELb0ELb0EEEJNS5_IJSG_SG_SH_EEENS5_IJNSS_ISG_SC_EES1J_EEEaSJ_aSJ_NS1D_6fusion15FusionCallbacksIS1H_NS1L_17LinearCombinationIaiaiLNS_15FloatRoundStyleE2EEES1I_S1K_JEEENS4_5SM1004TMEM4LOAD26SM100_TMEM_LOAD_32dp32b32xENS4_13SM90_TMA_LOADENS11_INS12_ILi2ELi4ELi3EEES15_NSS_INS5_IJS16_SG_EEENS5_IJSG_SC_EEEEEEENS4_39AutoVectorizingCopyWithAssumedAlignmentILi128EEENS4_14SM90_TMA_STOREES20_S22_S22_EEEvvEEEEvNT_6ParamsE) ;  /* 0xffffff8c02847950 */ /* 0x000fea0003c3ffff */
.L_x_148:
[----:B------:R-:W-:-:S00]  /*71f0*/  BRA `(.L_x_148) ;  /* 0xfffffffc00fc7947 */ /* 0x000fc0000383ffff */
[----:B------:R-:W-:-:S00]  /*7200*/  NOP ;  /* 0x0000000000007918 */ /* 0x000fc00000000000 */
[----:B------:R-:W-:-:S00]  /*7210*/  NOP ;  /* 0x0000000000007918 */ /* 0x000fc00000000000 */
[----:B------:R-:W-:-:S00]  /*7220*/  NOP ;  /* 0x0000000000007918 */ /* 0x000fc00000000000 */
[----:B------:R-:W-:-:S00]  /*7230*/  NOP ;  /* 0x0000000000007918 */ /* 0x000fc00000000000 */
[----:B------:R-:W-:-:S00]  /*7240*/  NOP ;  /* 0x0000000000007918 */ /* 0x000fc00000000000 */
[----:B------:R-:W-:-:S00]  /*7250*/  NOP ;  /* 0x0000000000007918 */ /* 0x000fc00000000000 */
[----:B------:R-:W-:-:S00]  /*7260*/  NOP ;  /* 0x0000000000007918 */ /* 0x000fc00000000000 */
[----:B------:R-:W-:-:S00]  /*7270*/  NOP ;  /* 0x0000000000007918 */ /* 0x000fc00000000000 */
.L_x_149:


//--------------------- .nv.global.init           --------------------------
	.section	.nv.global.init,"aw",@progbits
.nv.global.init:
	.type		$str$27,@object
	.size		$str$27,($str$28 - $str$27)
$str$27:
        /*0000*/ 	.byte	0x28, 0x61, 0x64, 0x64, 0x72, 0x65, 0x73, 0x73, 0x20, 0x26, 0x20, 0x6d, 0x61, 0x73, 0x6b, 0x29
        /*0010*/ 	.byte	0x20, 0x3d, 0x3d, 0x20, 0x30, 0x00
	.type		$str$28,@object
	.size		$str$28,($str$26 - $str$28)
$str$28:
        /*0016*/ 	.byte	0x2f, 0x74, 0x6d, 0x70, 0x2f, 0x63, 0x75, 0x74, 0x6c, 0x61, 0x73, 0x73, 0x5f, 0x73, 0x77, 0x65
        /*0026*/ 	.byte	0x65, 0x70, 0x5f, 0x73, 0x72, 0x63, 0x2f, 0x69, 0x6e, 0x63, 0x6c, 0x75, 0x64, 0x65, 0x2f, 0x63
        /*0036*/ 	.byte	0x75, 0x74, 0x65, 0x2f, 0x70, 0x6f, 0x69, 0x6e, 0x74, 0x65, 0x72, 0x5f, 0x66, 0x6c, 0x61, 0x67
        /*0046*/ 	.byte	0x67, 0x65, 0x64, 0x2e, 0x68, 0x70, 0x70, 0x00
	.type		$str$26,@object
	.size		$str$26,($str$25 - $str$26)
$str$26:
        /*004e*/ 	.byte	0x2f, 0x74, 0x6d, 0x70, 0x2f, 0x63, 0x75, 0x74, 0x6c, 0x61, 0x73, 0x73, 0x5f, 0x73, 0x77, 0x65
        /*005e*/ 	.byte	0x65, 0x70, 0x5f, 0x73, 0x72, 0x63, 0x2f, 0x69, 0x6e, 0x63, 0x6c, 0x75, 0x64, 0x65, 0x2f, 0x63
        /*006e*/ 	.byte	0x75, 0x74, 0x65, 0x2f, 0x61, 0x74, 0x6f, 0x6d, 0x2f, 0x63, 0x6f, 0x70, 0x79, 0x5f, 0x74, 0x72
        /*007e*/ 	.byte	0x61, 0x69, 0x74, 0x73, 0x5f, 0x73, 0x6d, 0x31, 0x30, 0x30, 0x2e, 0x68, 0x70, 0x70, 0x00
	.type		$str$25,@object
	.size		$str$25,(__unnamed_1 - $str$25)
$str$25:
        /*008d*/ 	.byte	0x28, 0x28, 0x75, 0x69, 0x6e, 0x74, 0x33, 0x32, 0x5f, 0x74, 0x28, 0x74, 0x68, 0x72, 0x65, 0x61
        /*009d*/ 	.byte	0x64, 0x49, 0x64, 0x78, 0x2e, 0x78, 0x29, 0x20, 0x2f, 0x20, 0x33, 0x32, 0x29, 0x20, 0x25, 0x20
        /*00ad*/ 	.byte	0x34, 0x29, 0x20, 0x3d, 0x3d, 0x20, 0x28, 0x28, 0x28, 0x74, 0x6d, 0x65, 0x6d, 0x5f, 0x61, 0x64
        /*00bd*/ 	.byte	0x64, 0x72, 0x20, 0x3e, 0x3e, 0x20, 0x31, 0x36, 0x29, 0x20, 0x2f, 0x20, 0x33, 0x32, 0x29, 0x20
        /*00cd*/ 	.byte	0x25, 0x20, 0x34, 0x29, 0x00
	.type		__unnamed_1,@object
	.size		__unnamed_1,(__unnamed_2 - __unnamed_1)
__unnamed_1:
        /*00d2*/ 	.byte	0x61, 0x75, 0x74, 0x6f, 0x20, 0x63, 0x75, 0x74, 0x65, 0x3a, 0x3a, 0x61, 0x73, 0x5f, 0x70, 0x6f
        /* <DEDUP_REMOVED lines=24> */
        /*0262*/ 	.byte	0x00
	.type		__unnamed_2,@object
	.size		__unnamed_2,(.L_2 - __unnamed_2)
__unnamed_2:
        /* <DEDUP_REMOVED lines=41> */
.L_2:


//--------------------- .nv.shared._ZN7cutlass13device_kernelINS_4gemm6kernel13GemmUniversalIN4cute5tupleIJiiiiEEENS1_10collective13CollectiveMmaINS1_35MainloopSm100TmaUmmaWarpSpecializedILi4ELi2ELi4ENS5_IJNS4_1CILi2EEENSA_ILi1EEESC_EEEEENS5_IJNSA_ILi128EEENSA_ILi64EEENSA_ILi32EEEEEEaNS5_IJlSC_lEEEaSJ_NS4_8TiledMMAINS4_8MMA_AtomIJNS4_21SM100_MMA_S8_2x1SM_SSIaaiLi128ELi64ELNS4_4UMMA5MajorE0ELSO_0ELNSN_8SaturateE0EEEEEENS4_6LayoutINS5_IJSC_SC_SC_EEENS5_IJNSA_ILi0EEESU_SU_EEEEENS5_IJNS4_10UnderscoreESX_SX_EEEEENS4_18SM100_TMA_2SM_LOADENS4_14ComposedLayoutINS4_7SwizzleILi1ELi4ELi3EEENS4_18smem_ptr_flag_bitsILi8EEENSS_INS5_IJNSA_ILi8EEESH_EEENS5_IJSH_SC_EEEEEEEvNS4_8identityES10_S1A_vS1B_EENS_8epilogue10collective18CollectiveEpilogueINS1D_23Sm100TmaWarpSpecializedILi1ELi1ELi32ELb0ELb0EEEJNS5_IJSG_SG_SH_EEENS5_IJNSS_ISG_SC_EES1J_EEEaSJ_aSJ_NS1D_6fusion15FusionCallbacksIS1H_NS1L_17LinearCombinationIaiaiLNS_15FloatRoundStyleE2EEES1I_S1K_JEEENS4_5SM1004TMEM4LOAD26SM100_TMEM_LOAD_32dp32b32xENS4_13SM90_TMA_LOADENS11_INS12_ILi2ELi4ELi3EEES15_NSS_INS5_IJS16_SG_EEENS5_IJSG_SC_EEEEEEENS4_39AutoVectorizingCopyWithAssumedAlignmentILi128EEENS4_14SM90_TMA_STOREES20_S22_S22_EEEvvEEEEvNT_6ParamsE --------------------------
	.section	.nv.shared._ZN7cutlass13device_kernelINS_4gemm6kernel13GemmUniversalIN4cute5tupleIJiiiiEEENS1_10collective13CollectiveMmaINS1_35MainloopSm100TmaUmmaWarpSpecializedILi4ELi2ELi4ENS5_IJNS4_1CILi2EEENSA_ILi1EEESC_EEEEENS5_IJNSA_ILi128EEENSA_ILi64EEENSA_ILi32EEEEEEaNS5_IJlSC_lEEEaSJ_NS4_8TiledMMAINS4_8MMA_AtomIJNS4_21SM100_MMA_S8_2x1SM_SSIaaiLi128ELi64ELNS4_4UMMA5MajorE0ELSO_0ELNSN_8SaturateE0EEEEEENS4_6LayoutINS5_IJSC_SC_SC_EEENS5_IJNSA_ILi0EEESU_SU_EEEEENS5_IJNS4_10UnderscoreESX_SX_EEEEENS4_18SM100_TMA_2SM_LOADENS4_14ComposedLayoutINS4_7SwizzleILi1ELi4ELi3EEENS4_18smem_ptr_flag_bitsILi8EEENSS_INS5_IJNSA_ILi8EEESH_EEENS5_IJSH_SC_EEEEEEEvNS4_8identityES10_S1A_vS1B_EENS_8epilogue10collective18CollectiveEpilogueINS1D_23Sm100TmaWarpSpecializedILi1ELi1ELi32ELb0ELb0EEEJNS5_IJSG_SG_SH_EEENS5_IJNSS_ISG_SC_EES1J_EEEaSJ_aSJ_NS1D_6fusion15FusionCallbacksIS1H_NS1L_17LinearCombinationIaiaiLNS_15FloatRoundStyleE2EEES1I_S1K_JEEENS4_5SM1004TMEM4LOAD26SM100_TMEM_LOAD_32dp32b32xENS4_13SM90_TMA_LOADENS11_INS12_ILi2ELi4ELi3EEES15_NSS_INS5_IJS16_SG_EEENS5_IJSG_SC_EEEEEEENS4_39AutoVectorizingCopyWithAssumedAlignmentILi128EEENS4_14SM90_TMA_STOREES20_S22_S22_EEEvvEEEEvNT_6ParamsE,"aw",@nobits
	.sectionflags	@""
	.align	16
	.zero		1024


//--------------------- .nv.shared.reserved.0     --------------------------
	.section	.nv.shared.reserved.0,"aw",@nobits
	.weak		__nv_reservedSMEM_offset_0_alias
	.size		__nv_reservedSMEM_offset_0_alias, 0, 64
	.other		__nv_reservedSMEM_offset_0_alias,@"STO_CUDA_RESERVED_SHARED STV_DEFAULT"
__nv_reservedSMEM_offset_0_alias:
	.zero		0
.nv.shared.reserved.0:
	.zero		64
	.weak		__nv_reservedSMEM_tcgen05_partition
	.type		__nv_reservedSMEM_tcgen05_partition,@object
	.size		__nv_reservedSMEM_tcgen05_partition,(.L_0 - __nv_reservedSMEM_tcgen05_partition)
__nv_reservedSMEM_tcgen05_partition:
	.zero		32
.L_0:


//--------------------- .nv.global                --------------------------
	.section	.nv.global,"aw",@nobits
.nv.global:
	.type		_ZN40_INTERNAL_bcc75f6d_4_k_cu_9dd2fa52_106694cute1_E,@object
	.size		_ZN40_INTERNAL_bcc75f6d_4_k_cu_9dd2fa52_106694cute1_E,(_ZN40_INTERNAL_bcc75f6d_4_k_cu_9dd2fa52_106694cuda3std3__45__cpo6cbeginE - _ZN40_INTERNAL_bcc75f6d_4_k_cu_9dd2fa52_106694cute1_E)
_ZN40_INTERNAL_bcc75f6d_4_k_cu_9dd2fa52_106694cute1_E:
	.zero		1
	.type		_ZN40_INTERNAL_bcc75f6d_4_k_cu_9dd2fa52_106694cuda3std3__45__cpo6cbeginE,@object
	.size		_ZN40_INTERNAL_bcc75f6d_4_k_cu_9dd2fa52_106694cuda3std3__45__cpo6cbeginE,(_ZN40_INTERNAL_bcc75f6d_4_k_cu_9dd2fa52_106694cuda3std3__48in_placeE - _ZN40_INTERNAL_bcc75f6d_4_k_cu_9dd2fa52_106694cuda3std3__45__cpo6cbeginE)
_ZN40_INTERNAL_bcc75f6d_4_k_cu_9dd2fa52_106694cuda3std3__45__cpo6cbeginE:
	.zero		1
	.type		_ZN40_INTERNAL_bcc75f6d_4_k_cu_9dd2fa52_106694cuda3std3__48in_placeE,@object
	.size		_ZN40_INTERNAL_bcc75f6d_4_k_cu_9dd2fa52_106694cuda3std3__48in_placeE,(_ZN40_INTERNAL_bcc75f6d_4_k_cu_9dd2fa52_106694cuda3std6ranges3__45__cpo9iter_moveE - _ZN40_INTERNAL_bcc75f6d_4_k_cu_9dd2fa52_106694cuda3std3__48in_placeE)
_ZN40_INTERNAL_bcc75f6d_4_k_cu_9dd2fa52_106694cuda3std3__48in_placeE:
	.zero		1
	.type		_ZN40_INTERNAL_bcc75f6d_4_k_cu_9dd2fa52_106694cuda3std6ranges3__45__cpo9iter_moveE,@object
	.size		_ZN40_INTERNAL_bcc75f6d_4_k_cu_9dd2fa52_106694cuda3std6ranges3__45__cpo9iter_moveE,(_ZN40_INTERNAL_bcc75f6d_4_k_cu_9dd2fa52_106694cuda3std3__45__cpo5beginE - _ZN40_INTERNAL_bcc75f6d_4_k_cu_9dd2fa52_106694cuda3std6ranges3__45__cpo9iter_moveE)
_ZN40_INTERNAL_bcc75f6d_4_k_cu_9dd2fa52_106694cuda3std6ranges3__45__cpo9iter_moveE:
	.zero		1
	.type		_ZN40_INTERNAL_bcc75f6d_4_k_cu_9dd2fa52_106694cuda3std3__45__cpo5beginE,@object
	.size		_ZN40_INTERNAL_bcc75f6d_4_k_cu_9dd2fa52_106694cuda3std3__45__cpo5beginE,(_ZN40_INTERNAL_bcc75f6d_4_k_cu_9dd2fa52_106694cuda3std3__442_GLOBAL__N__bcc75f6d_4_k_cu_9dd2fa52_106696ignoreE - _ZN40_INTERNAL_bcc75f6d_4_k_cu_9dd2fa52_106694cuda3std3__45__cpo5beginE)
_ZN40_INTERNAL_bcc75f6d_4_k_cu_9dd2fa52_106694cuda3std3__45__cpo5beginE:
	.zero		1
	.type		_ZN40_INTERNAL_bcc75f6d_4_k_cu_9dd2fa52_106694cuda3std3__442_GLOBAL__N__bcc75f6d_4_k_cu_9dd2fa52_106696ignoreE,@object
	.size		_ZN40_INTERNAL_bcc75f6d_4_k_cu_9dd2fa52_106694cuda3std3__442_GLOBAL__N__bcc75f6d_4_k_cu_9dd2fa52_106696ignoreE,(_ZN40_INTERNAL_bcc75f6d_4_k_cu_9dd2fa52_106694cute7productE - _ZN40_INTERNAL_bcc75f6d_4_k_cu_9dd2fa52_106694cuda3std3__442_GLOBAL__N__bcc75f6d_4_k_cu_9dd2fa52_106696ignoreE)
_ZN40_INTERNAL_bcc75f6d_4_k_cu_9dd2fa52_106694cuda3std3__442_GLOBAL__N__bcc75f6d_4_k_cu_9dd2fa52_106696ignoreE:
	.zero		1
	.type		_ZN40_INTERNAL_bcc75f6d_4_k_cu_9dd2fa52_106694cute7productE,@object
	.size		_ZN40_INTERNAL_bcc75f6d_4_k_cu_9dd2fa52_106694cute7productE,(_ZN40_INTERNAL_bcc75f6d_4_k_cu_9dd2fa52_106694cuda3std3__45__cpo3endE - _ZN40_INTERNAL_bcc75f6d_4_k_cu_9dd2fa52_106694cute7productE)
_ZN40_INTERNAL_bcc75f6d_4_k_cu_9dd2fa52_106694cute7productE:
	.zero		1
	.type		_ZN40_INTERNAL_bcc75f6d_4_k_cu_9dd2fa52_106694cuda3std3__45__cpo3endE,@object
	.size		_ZN40_INTERNAL_bcc75f6d_4_k_cu_9dd2fa52_106694cuda3std3__45__cpo3endE,(_ZN40_INTERNAL_bcc75f6d_4_k_cu_9dd2fa52_106694cuda3std3__419piecewise_constructE - _ZN40_INTERNAL_bcc75f6d_4_k_cu_9dd2fa52_106694cuda3std3__45__cpo3endE)
_ZN40_INTERNAL_bcc75f6d_4_k_cu_9dd2fa52_106694cuda3std3__45__cpo3endE:
	.zero		1
	.type		_ZN40_INTERNAL_bcc75f6d_4_k_cu_9dd2fa52_106694cuda3std3__419piecewise_constructE,@object
	.size		_ZN40_INTERNAL_bcc75f6d_4_k_cu_9dd2fa52_106694cuda3std3__419piecewise_constructE,(_ZN40_INTERNAL_bcc75f6d_4_k_cu_9dd2fa52_106694cuda3std3__45__cpo4cendE - _ZN40_INTERNAL_bcc75f6d_4_k_cu_9dd2fa52_106694cuda3std3__419piecewise_constructE)
_ZN40_INTERNAL_bcc75f6d_4_k_cu_9dd2fa52_106694cuda3std3__419piecewise_constructE:
	.zero		1
	.type		_ZN40_INTERNAL_bcc75f6d_4_k_cu_9dd2fa52_106694cuda3std3__45__cpo4cendE,@object
	.size		_ZN40_INTERNAL_bcc75f6d_4_k_cu_9dd2fa52_106694cuda3std3__45__cpo4cendE,(_ZN40_INTERNAL_bcc75f6d_4_k_cu_9dd2fa52_106694cuda3std6ranges3__45__cpo4swapE - _ZN40_INTERNAL_bcc75f6d_4_k_cu_9dd2fa52_106694cuda3std3__45__cpo4cendE)
_ZN40_INTERNAL_bcc75f6d_4_k_cu_9dd2fa52_106694cuda3std3__45__cpo4cendE:
	.zero		1
	.type		_ZN40_INTERNAL_bcc75f6d_4_k_cu_9dd2fa52_106694cuda3std6ranges3__45__cpo4swapE,@object
	.size		_ZN40_INTERNAL_bcc75f6d_4_k_cu_9dd2fa52_106694cuda3std6ranges3__45__cpo4swapE,(.L_10 - _ZN40_INTERNAL_bcc75f6d_4_k_cu_9dd2fa52_106694cuda3std6ranges3__45__cpo4swapE)
_ZN40_INTERNAL_bcc75f6d_4_k_cu_9dd2fa52_106694cuda3std6ranges3__45__cpo4swapE:
	.zero		1
.L_10:


//--------------------- .nv.constant0._ZN7cutlass13device_kernelINS_4gemm6kernel13GemmUniversalIN4cute5tupleIJiiiiEEENS1_10collective13CollectiveMmaINS1_35MainloopSm100TmaUmmaWarpSpecializedILi4ELi2ELi4ENS5_IJNS4_1CILi2EEENSA_ILi1EEESC_EEEEENS5_IJNSA_ILi128EEENSA_ILi64EEENSA_ILi32EEEEEEaNS5_IJlSC_lEEEaSJ_NS4_8TiledMMAINS4_8MMA_AtomIJNS4_21SM100_MMA_S8_2x1SM_SSIaaiLi128ELi64ELNS4_4UMMA5MajorE0ELSO_0ELNSN_8SaturateE0EEEEEENS4_6LayoutINS5_IJSC_SC_SC_EEENS5_IJNSA_ILi0EEESU_SU_EEEEENS5_IJNS4_10UnderscoreESX_SX_EEEEENS4_18SM100_TMA_2SM_LOADENS4_14ComposedLayoutINS4_7SwizzleILi1ELi4ELi3EEENS4_18smem_ptr_flag_bitsILi8EEENSS_INS5_IJNSA_ILi8EEESH_EEENS5_IJSH_SC_EEEEEEEvNS4_8identityES10_S1A_vS1B_EENS_8epilogue10collective18CollectiveEpilogueINS1D_23Sm100TmaWarpSpecializedILi1ELi1ELi32ELb0ELb0EEEJNS5_IJSG_SG_SH_EEENS5_IJNSS_ISG_SC_EES1J_EEEaSJ_aSJ_NS1D_6fusion15FusionCallbacksIS1H_NS1L_17LinearCombinationIaiaiLNS_15FloatRoundStyleE2EEES1I_S1K_JEEENS4_5SM1004TMEM4LOAD26SM100_TMEM_LOAD_32dp32b32xENS4_13SM90_TMA_LOADENS11_INS12_ILi2ELi4ELi3EEES15_NSS_INS5_IJS16_SG_EEENS5_IJSG_SC_EEEEEEENS4_39AutoVectorizingCopyWithAssumedAlignmentILi128EEENS4_14SM90_TMA_STOREES20_S22_S22_EEEvvEEEEvNT_6ParamsE --------------------------
	.section	.nv.constant0._ZN7cutlass13device_kernelINS_4gemm6kernel13GemmUniversalIN4cute5tupleIJiiiiEEENS1_10collective13CollectiveMmaINS1_35MainloopSm100TmaUmmaWarpSpecializedILi4ELi2ELi4ENS5_IJNS4_1CILi2EEENSA_ILi1EEESC_EEEEENS5_IJNSA_ILi128EEENSA_ILi64EEENSA_ILi32EEEEEEaNS5_IJlSC_lEEEaSJ_NS4_8TiledMMAINS4_8MMA_AtomIJNS4_21SM100_MMA_S8_2x1SM_SSIaaiLi128ELi64ELNS4_4UMMA5MajorE0ELSO_0ELNSN_8SaturateE0EEEEEENS4_6LayoutINS5_IJSC_SC_SC_EEENS5_IJNSA_ILi0EEESU_SU_EEEEENS5_IJNS4_10UnderscoreESX_SX_EEEEENS4_18SM100_TMA_2SM_LOADENS4_14ComposedLayoutINS4_7SwizzleILi1ELi4ELi3EEENS4_18smem_ptr_flag_bitsILi8EEENSS_INS5_IJNSA_ILi8EEESH_EEENS5_IJSH_SC_EEEEEEEvNS4_8identityES10_S1A_vS1B_EENS_8epilogue10collective18CollectiveEpilogueINS1D_23Sm100TmaWarpSpecializedILi1ELi1ELi32ELb0ELb0EEEJNS5_IJSG_SG_SH_EEENS5_IJNSS_ISG_SC_EES1J_EEEaSJ_aSJ_NS1D_6fusion15FusionCallbacksIS1H_NS1L_17LinearCombinationIaiaiLNS_15FloatRoundStyleE2EEES1I_S1K_JEEENS4_5SM1004TMEM4LOAD26SM100_TMEM_LOAD_32dp32b32xENS4_13SM90_TMA_LOADENS11_INS12_ILi2ELi4ELi3EEES15_NSS_INS5_IJS16_SG_EEENS5_IJSG_SC_EEEEEEENS4_39AutoVectorizingCopyWithAssumedAlignmentILi128EEENS4_14SM90_TMA_STOREES20_S22_S22_EEEvvEEEEvNT_6ParamsE,"a",@progbits
	.sectionflags	@""
	.align	4
.nv.constant0._ZN7cutlass13device_kernelINS_4gemm6kernel13GemmUniversalIN4cute5tupleIJiiiiEEENS1_10collective13CollectiveMmaINS1_35MainloopSm100TmaUmmaWarpSpecializedILi4ELi2ELi4ENS5_IJNS4_1CILi2EEENSA_ILi1EEESC_EEEEENS5_IJNSA_ILi128EEENSA_ILi64EEENSA_ILi32EEEEEEaNS5_IJlSC_lEEEaSJ_NS4_8TiledMMAINS4_8MMA_AtomIJNS4_21SM100_MMA_S8_2x1SM_SSIaaiLi128ELi64ELNS4_4UMMA5MajorE0ELSO_0ELNSN_8SaturateE0EEEEEENS4_6LayoutINS5_IJSC_SC_SC_EEENS5_IJNSA_ILi0EEESU_SU_EEEEENS5_IJNS4_10UnderscoreESX_SX_EEEEENS4_18SM100_TMA_2SM_LOADENS4_14ComposedLayoutINS4_7SwizzleILi1ELi4ELi3EEENS4_18smem_ptr_flag_bitsILi8EEENSS_INS5_IJNSA_ILi8EEESH_EEENS5_IJSH_SC_EEEEEEEvNS4_8identityES10_S1A_vS1B_EENS_8epilogue10collective18CollectiveEpilogueINS1D_23Sm100TmaWarpSpecializedILi1ELi1ELi32ELb0ELb0EEEJNS5_IJSG_SG_SH_EEENS5_IJNSS_ISG_SC_EES1J_EEEaSJ_aSJ_NS1D_6fusion15FusionCallbacksIS1H_NS1L_17LinearCombinationIaiaiLNS_15FloatRoundStyleE2EEES1I_S1K_JEEENS4_5SM1004TMEM4LOAD26SM100_TMEM_LOAD_32dp32b32xENS4_13SM90_TMA_LOADENS11_INS12_ILi2ELi4ELi3EEES15_NSS_INS5_IJS16_SG_EEENS5_IJSG_SC_EEEEEEENS4_39AutoVectorizingCopyWithAssumedAlignmentILi128EEENS4_14SM90_TMA_STOREES20_S22_S22_EEEvvEEEEvNT_6ParamsE:
	.zero		2944


//--------------------- SYMBOLS --------------------------

	.type		.nv.reservedSmem.offset0,@object
	.size		.nv.reservedSmem.offset0,0x4
	.type		.nv.reservedSmem.cap,@object
	.size		.nv.reservedSmem.cap,0x4
	.type		__assertfail,@function
